	.target	sm_80

	.elftype	@"ET_EXEC"


//--------------------- .note.nv.tkinfo           --------------------------
	.section	.note.nv.tkinfo,"",@"SHT_NOTE"
	.sectionflags	@"SHF_NOTE_NV_TKINFO"
	.tkinfo
        /*0018*/ 	.word	0x00000002
        /*0030*/ 	.string	""
        /*0030*/ 	.string	"ptxas"
        /*0030*/ 	.string	"Cuda compilation tools, release 13.0, V13.0.88"
        /*0030*/ 	.string	"Build cuda_13.0.r13.0/compiler.36424714_0"
        /*0030*/ 	.string	"-arch sm_80 -m 64 "



//--------------------- .note.nv.cuinfo           --------------------------
	.section	.note.nv.cuinfo,"",@"SHT_NOTE"
	.sectionflags	@"SHF_NOTE_NV_CUINFO"
        /*0018*/ 	.short	0x0002
        /*001a*/ 	.short	0x0050
        /*001c*/ 	.short	0x0082
	.zero		2


//--------------------- .nv.info                  --------------------------
	.section	.nv.info,"",@"SHT_CUDA_INFO"
	.align	4


	//----- nvinfo : EIATTR_REGCOUNT
	.align		4
        /*0000*/ 	.byte	0x04, 0x2f
        /*0002*/ 	.short	(.L_29 - .L_28)
	.align		4
.L_28:
        /*0004*/ 	.word	index@(_Z7cleanupPfS_S_S_biPVi)
        /*0008*/ 	.word	0x0000000f


	//----- nvinfo : EIATTR_FRAME_SIZE
	.align		4
.L_29:
        /*000c*/ 	.byte	0x04, 0x11
        /*000e*/ 	.short	(.L_31 - .L_30)
	.align		4
.L_30:
        /*0010*/ 	.word	index@($__internal_3_$__cuda_sm70_shflsync_down_p)
        /*0014*/ 	.word	0x00000000


	//----- nvinfo : EIATTR_FRAME_SIZE
	.align		4
.L_31:
        /*0018*/ 	.byte	0x04, 0x11
        /*001a*/ 	.short	(.L_33 - .L_32)
	.align		4
.L_32:
        /*001c*/ 	.word	index@(_Z7cleanupPfS_S_S_biPVi)
        /*0020*/ 	.word	0x00000000


	//----- nvinfo : EIATTR_REGCOUNT
	.align		4
.L_33:
        /*0024*/ 	.byte	0x04, 0x2f
        /*0026*/ 	.short	(.L_35 - .L_34)
	.align		4
.L_34:
        /*0028*/ 	.word	index@(_Z25multi_tensor_apply_kernelI18TensorListMetadataILi1EE13L2NormFunctorIfEJPfS4_biEEvlPViT_T0_DpT1_)
        /*002c*/ 	.word	0x0000001c


	//----- nvinfo : EIATTR_FRAME_SIZE
	.align		4
.L_35:
        /*0030*/ 	.byte	0x04, 0x11
        /*0032*/ 	.short	(.L_37 - .L_36)
	.align		4
.L_36:
        /*0034*/ 	.word	index@($__internal_2_$__cuda_sm70_shflsync_down_p)
        /*0038*/ 	.word	0x00000000


	//----- nvinfo : EIATTR_FRAME_SIZE
	.align		4
.L_37:
        /*003c*/ 	.byte	0x04, 0x11
        /*003e*/ 	.short	(.L_39 - .L_38)
	.align		4
.L_38:
        /*0040*/ 	.word	index@(_Z25multi_tensor_apply_kernelI18TensorListMetadataILi1EE13L2NormFunctorIfEJPfS4_biEEvlPViT_T0_DpT1_)
        /*0044*/ 	.word	0x00000000


	//----- nvinfo : EIATTR_REGCOUNT
	.align		4
.L_39:
        /*0048*/ 	.byte	0x04, 0x2f
        /*004a*/ 	.short	(.L_41 - .L_40)
	.align		4
.L_40:
        /*004c*/ 	.word	index@(_Z25multi_tensor_apply_kernelI18TensorListMetadataILi1EE13L2NormFunctorIN3c104HalfEEJPfS6_biEEvlPViT_T0_DpT1_)
        /*0050*/ 	.word	0x0000001c


	//----- nvinfo : EIATTR_FRAME_SIZE
	.align		4
.L_41:
        /*0054*/ 	.byte	0x04, 0x11
        /*0056*/ 	.short	(.L_43 - .L_42)
	.align		4
.L_42:
        /*0058*/ 	.word	index@($__internal_1_$__cuda_sm70_shflsync_down_p)
        /*005c*/ 	.word	0x00000000


	//----- nvinfo : EIATTR_FRAME_SIZE
	.align		4
.L_43:
        /*0060*/ 	.byte	0x04, 0x11
        /*0062*/ 	.short	(.L_45 - .L_44)
	.align		4
.L_44:
        /*0064*/ 	.word	index@(_Z25multi_tensor_apply_kernelI18TensorListMetadataILi1EE13L2NormFunctorIN3c104HalfEEJPfS6_biEEvlPViT_T0_DpT1_)
        /*0068*/ 	.word	0x00000000


	//----- nvinfo : EIATTR_REGCOUNT
	.align		4
.L_45:
        /*006c*/ 	.byte	0x04, 0x2f
        /*006e*/ 	.short	(.L_47 - .L_46)
	.align		4
.L_46:
        /*0070*/ 	.word	index@(_Z25multi_tensor_apply_kernelI18TensorListMetadataILi1EE13L2NormFunctorIN3c108BFloat16EEJPfS6_biEEvlPViT_T0_DpT1_)
        /*0074*/ 	.word	0x0000001a


	//----- nvinfo : EIATTR_FRAME_SIZE
	.align		4
.L_47:
        /*0078*/ 	.byte	0x04, 0x11
        /*007a*/ 	.short	(.L_49 - .L_48)
	.align		4
.L_48:
        /*007c*/ 	.word	index@($__internal_0_$__cuda_sm70_shflsync_down_p)
        /*0080*/ 	.word	0x00000000


	//----- nvinfo : EIATTR_FRAME_SIZE
	.align		4
.L_49:
        /*0084*/ 	.byte	0x04, 0x11
        /*0086*/ 	.short	(.L_51 - .L_50)
	.align		4
.L_50:
        /*0088*/ 	.word	index@(_Z25multi_tensor_apply_kernelI18TensorListMetadataILi1EE13L2NormFunctorIN3c108BFloat16EEJPfS6_biEEvlPViT_T0_DpT1_)
        /*008c*/ 	.word	0x00000000


	//----- nvinfo : EIATTR_MIN_STACK_SIZE
	.align		4
.L_51:
        /*0090*/ 	.byte	0x04, 0x12
        /*0092*/ 	.short	(.L_53 - .L_52)
	.align		4
.L_52:
        /*0094*/ 	.word	index@(_Z25multi_tensor_apply_kernelI18TensorListMetadataILi1EE13L2NormFunctorIN3c108BFloat16EEJPfS6_biEEvlPViT_T0_DpT1_)
        /*0098*/ 	.word	0x00000000


	//----- nvinfo : EIATTR_MIN_STACK_SIZE
	.align		4
.L_53:
        /*009c*/ 	.byte	0x04, 0x12
        /*009e*/ 	.short	(.L_55 - .L_54)
	.align		4
.L_54:
        /*00a0*/ 	.word	index@(_Z25multi_tensor_apply_kernelI18TensorListMetadataILi1EE13L2NormFunctorIN3c104HalfEEJPfS6_biEEvlPViT_T0_DpT1_)
        /*00a4*/ 	.word	0x00000000


	//----- nvinfo : EIATTR_MIN_STACK_SIZE
	.align		4
.L_55:
        /*00a8*/ 	.byte	0x04, 0x12
        /*00aa*/ 	.short	(.L_57 - .L_56)
	.align		4
.L_56:
        /*00ac*/ 	.word	index@(_Z25multi_tensor_apply_kernelI18TensorListMetadataILi1EE13L2NormFunctorIfEJPfS4_biEEvlPViT_T0_DpT1_)
        /*00b0*/ 	.word	0x00000000


	//----- nvinfo : EIATTR_MIN_STACK_SIZE
	.align		4
.L_57:
        /*00b4*/ 	.byte	0x04, 0x12
        /*00b6*/ 	.short	(.L_59 - .L_58)
	.align		4
.L_58:
        /*00b8*/ 	.word	index@(_Z7cleanupPfS_S_S_biPVi)
        /*00bc*/ 	.word	0x00000000
.L_59:


//--------------------- .nv.info._Z25multi_tensor_apply_kernelI18TensorListMetadataILi1EE13L2NormFunctorIN3c108BFloat16EEJPfS6_biEEvlPViT_T0_DpT1_ --------------------------
	.section	.nv.info._Z25multi_tensor_apply_kernelI18TensorListMetadataILi1EE13L2NormFunctorIN3c108BFloat16EEJPfS6_biEEvlPViT_T0_DpT1_,"",@"SHT_CUDA_INFO"
	.sectionflags	@""
	.align	4


	//----- nvinfo : EIATTR_CUDA_API_VERSION
	.align		4
        /*0000*/ 	.byte	0x04, 0x37
        /*0002*/ 	.short	(.L_61 - .L_60)
.L_60:
        /*0004*/ 	.word	0x00000082


	//----- nvinfo : EIATTR_SW2861232_WAR
	.align		4
.L_61:
        /*0008*/ 	.byte	0x01, 0x35
	.zero		2


	//----- nvinfo : EIATTR_PARAM_CBANK
	.align		4
        /*000c*/ 	.byte	0x04, 0x0a
        /*000e*/ 	.short	(.L_63 - .L_62)
	.align		4
.L_62:
        /*0010*/ 	.word	index@(.nv.constant0._Z25multi_tensor_apply_kernelI18TensorListMetadataILi1EE13L2NormFunctorIN3c108BFloat16EEJPfS6_biEEvlPViT_T0_DpT1_)
        /*0014*/ 	.short	0x0160
        /*0016*/ 	.short	0x0d58


	//----- nvinfo : EIATTR_CBANK_PARAM_SIZE
	.align		4
.L_63:
        /*0018*/ 	.byte	0x03, 0x19
        /*001a*/ 	.short	0x0d58


	//----- nvinfo : EIATTR_KPARAM_INFO
	.align		4
        /*001c*/ 	.byte	0x04, 0x17
        /*001e*/ 	.short	(.L_65 - .L_64)
.L_64:
        /*0020*/ 	.word	0x00000000
        /*0024*/ 	.short	0x0007
        /*0026*/ 	.short	0x0d54
        /*0028*/ 	.byte	0x00, 0xf0, 0x11, 0x00


	//----- nvinfo : EIATTR_KPARAM_INFO
	.align		4
.L_65:
        /*002c*/ 	.byte	0x04, 0x17
        /*002e*/ 	.short	(.L_67 - .L_66)
.L_66:
        /*0030*/ 	.word	0x00000000
        /*0034*/ 	.short	0x0006
        /*0036*/ 	.short	0x0d50
        /*0038*/ 	.byte	0x00, 0xf0, 0x05, 0x00


	//----- nvinfo : EIATTR_KPARAM_INFO
	.align		4
.L_67:
        /*003c*/ 	.byte	0x04, 0x17
        /*003e*/ 	.short	(.L_69 - .L_68)
.L_68:
        /*0040*/ 	.word	0x00000000
        /*0044*/ 	.short	0x0005
        /*0046*/ 	.short	0x0d48
        /*0048*/ 	.byte	0x00, 0xf0, 0x21, 0x00


	//----- nvinfo : EIATTR_KPARAM_INFO
	.align		4
.L_69:
        /*004c*/ 	.byte	0x04, 0x17
        /*004e*/ 	.short	(.L_71 - .L_70)
.L_70:
        /*0050*/ 	.word	0x00000000
        /*0054*/ 	.short	0x0004
        /*0056*/ 	.short	0x0d40
        /*0058*/ 	.byte	0x00, 0xf0, 0x21, 0x00


	//----- nvinfo : EIATTR_KPARAM_INFO
	.align		4
.L_71:
        /*005c*/ 	.byte	0x04, 0x17
        /*005e*/ 	.short	(.L_73 - .L_72)
.L_72:
        /*0060*/ 	.word	0x00000000
        /*0064*/ 	.short	0x0003
        /*0066*/ 	.short	0x0d38
        /*0068*/ 	.byte	0x00, 0xf0, 0x05, 0x00


	//----- nvinfo : EIATTR_KPARAM_INFO
	.align		4
.L_73:
        /*006c*/ 	.byte	0x04, 0x17
        /*006e*/ 	.short	(.L_75 - .L_74)
.L_74:
        /*0070*/ 	.word	0x00000000
        /*0074*/ 	.short	0x0002
        /*0076*/ 	.short	0x0010
        /*0078*/ 	.byte	0x00, 0xf0, 0xa1, 0x34


	//----- nvinfo : EIATTR_KPARAM_INFO
	.align		4
.L_75:
        /*007c*/ 	.byte	0x04, 0x17
        /*007e*/ 	.short	(.L_77 - .L_76)
.L_76:
        /*0080*/ 	.word	0x00000000
        /*0084*/ 	.short	0x0001
        /*0086*/ 	.short	0x0008
        /*0088*/ 	.byte	0x00, 0xf0, 0x21, 0x00


	//----- nvinfo : EIATTR_KPARAM_INFO
	.align		4
.L_77:
        /*008c*/ 	.byte	0x04, 0x17
        /*008e*/ 	.short	(.L_79 - .L_78)
.L_78:
        /*0090*/ 	.word	0x00000000
        /*0094*/ 	.short	0x0000
        /*0096*/ 	.short	0x0000
        /*0098*/ 	.byte	0x00, 0xf0, 0x21, 0x00


	//----- nvinfo : EIATTR_MAXREG_COUNT
	.align		4
.L_79:
        /*009c*/ 	.byte	0x03, 0x1b
        /*009e*/ 	.short	0x00ff


	//----- nvinfo : EIATTR_NUM_BARRIERS
	.align		4
        /*00a0*/ 	.byte	0x02, 0x4c
        /*00a2*/ 	.byte	0x01
	.zero		1


	//----- nvinfo : EIATTR_MERCURY_ISA_VERSION
	.align		4
        /*00a4*/ 	.byte	0x03, 0x5f
        /*00a6*/ 	.short	0x0000


	//----- nvinfo : EIATTR_COOP_GROUP_MASK_REGIDS
	.align		4
        /*00a8*/ 	.byte	0x04, 0x29
        /*00aa*/ 	.short	(.L_81 - .L_80)


	//   ....[0]....
.L_80:
        /*00ac*/ 	.word	0xffffffff


	//   ....[1]....
        /*00b0*/ 	.word	0xffffffff


	//   ....[2]....
        /*00b4*/ 	.word	0xffffffff


	//   ....[3]....
        /*00b8*/ 	.word	0xffffffff


	//   ....[4]....
        /*00bc*/ 	.word	0xffffffff


	//   ....[5]....
        /*00c0*/ 	.word	0xffffffff


	//   ....[6]....
        /*00c4*/ 	.word	0xffffffff


	//   ....[7]....
        /*00c8*/ 	.word	0xffffffff


	//   ....[8]....
        /*00cc*/ 	.word	0xffffffff


	//   ....[9]....
        /*00d0*/ 	.word	0xffffffff


	//----- nvinfo : EIATTR_COOP_GROUP_INSTR_OFFSETS
	.align		4
.L_81:
        /*00d4*/ 	.byte	0x04, 0x28
        /*00d6*/ 	.short	(.L_83 - .L_82)


	//   ....[0]....
.L_82:
        /*00d8*/ 	.word	0x00000810


	//   ....[1]....
        /*00dc*/ 	.word	0x00000840


	//   ....[2]....
        /*00e0*/ 	.word	0x00000860


	//   ....[3]....
        /*00e4*/ 	.word	0x00000880


	//   ....[4]....
        /*00e8*/ 	.word	0x000008a0


	//   ....[5]....
        /*00ec*/ 	.word	0x00000a60


	//   ....[6]....
        /*00f0*/ 	.word	0x00000ad0


	//   ....[7]....
        /*00f4*/ 	.word	0x00000b30


	//   ....[8]....
        /*00f8*/ 	.word	0x00000b90


	//   ....[9]....
        /*00fc*/ 	.word	0x00000bf0


	//----- nvinfo : EIATTR_EXIT_INSTR_OFFSETS
	.align		4
.L_83:
        /*0100*/ 	.byte	0x04, 0x1c
        /*0102*/ 	.short	(.L_85 - .L_84)


	//   ....[0]....
.L_84:
        /*0104*/ 	.word	0x00000060


	//   ....[1]....
        /*0108*/ 	.word	0x000008f0


	//   ....[2]....
        /*010c*/ 	.word	0x000009a0


	//   ....[3]....
        /*0110*/ 	.word	0x00000a00


	//----- nvinfo : EIATTR_CRS_STACK_SIZE
	.align		4
.L_85:
        /*0114*/ 	.byte	0x04, 0x1e
        /*0116*/ 	.short	(.L_87 - .L_86)
.L_86:
        /*0118*/ 	.word	0x00000000
.L_87:


//--------------------- .nv.info._Z25multi_tensor_apply_kernelI18TensorListMetadataILi1EE13L2NormFunctorIN3c104HalfEEJPfS6_biEEvlPViT_T0_DpT1_ --------------------------
	.section	.nv.info._Z25multi_tensor_apply_kernelI18TensorListMetadataILi1EE13L2NormFunctorIN3c104HalfEEJPfS6_biEEvlPViT_T0_DpT1_,"",@"SHT_CUDA_INFO"
	.sectionflags	@""
	.align	4


	//----- nvinfo : EIATTR_CUDA_API_VERSION
	.align		4
        /*0000*/ 	.byte	0x04, 0x37
        /*0002*/ 	.short	(.L_89 - .L_88)
.L_88:
        /*0004*/ 	.word	0x00000082


	//----- nvinfo : EIATTR_SW2861232_WAR
	.align		4
.L_89:
        /*0008*/ 	.byte	0x01, 0x35
	.zero		2


	//----- nvinfo : EIATTR_PARAM_CBANK
	.align		4
        /*000c*/ 	.byte	0x04, 0x0a
        /*000e*/ 	.short	(.L_91 - .L_90)
	.align		4
.L_90:
        /*0010*/ 	.word	index@(.nv.constant0._Z25multi_tensor_apply_kernelI18TensorListMetadataILi1EE13L2NormFunctorIN3c104HalfEEJPfS6_biEEvlPViT_T0_DpT1_)
        /*0014*/ 	.short	0x0160
        /*0016*/ 	.short	0x0d58


	//----- nvinfo : EIATTR_CBANK_PARAM_SIZE
	.align		4
.L_91:
        /*0018*/ 	.byte	0x03, 0x19
        /*001a*/ 	.short	0x0d58


	//----- nvinfo : EIATTR_KPARAM_INFO
	.align		4
        /*001c*/ 	.byte	0x04, 0x17
        /*001e*/ 	.short	(.L_93 - .L_92)
.L_92:
        /*0020*/ 	.word	0x00000000
        /*0024*/ 	.short	0x0007
        /*0026*/ 	.short	0x0d54
        /*0028*/ 	.byte	0x00, 0xf0, 0x11, 0x00


	//----- nvinfo : EIATTR_KPARAM_INFO
	.align		4
.L_93:
        /*002c*/ 	.byte	0x04, 0x17
        /*002e*/ 	.short	(.L_95 - .L_94)
.L_94:
        /*0030*/ 	.word	0x00000000
        /*0034*/ 	.short	0x0006
        /*0036*/ 	.short	0x0d50
        /*0038*/ 	.byte	0x00, 0xf0, 0x05, 0x00


	//----- nvinfo : EIATTR_KPARAM_INFO
	.align		4
.L_95:
        /*003c*/ 	.byte	0x04, 0x17
        /*003e*/ 	.short	(.L_97 - .L_96)
.L_96:
        /*0040*/ 	.word	0x00000000
        /*0044*/ 	.short	0x0005
        /*0046*/ 	.short	0x0d48
        /*0048*/ 	.byte	0x00, 0xf0, 0x21, 0x00


	//----- nvinfo : EIATTR_KPARAM_INFO
	.align		4
.L_97:
        /*004c*/ 	.byte	0x04, 0x17
        /*004e*/ 	.short	(.L_99 - .L_98)
.L_98:
        /*0050*/ 	.word	0x00000000
        /*0054*/ 	.short	0x0004
        /*0056*/ 	.short	0x0d40
        /*0058*/ 	.byte	0x00, 0xf0, 0x21, 0x00


	//----- nvinfo : EIATTR_KPARAM_INFO
	.align		4
.L_99:
        /*005c*/ 	.byte	0x04, 0x17
        /*005e*/ 	.short	(.L_101 - .L_100)
.L_100:
        /*0060*/ 	.word	0x00000000
        /*0064*/ 	.short	0x0003
        /*0066*/ 	.short	0x0d38
        /*0068*/ 	.byte	0x00, 0xf0, 0x05, 0x00


	//----- nvinfo : EIATTR_KPARAM_INFO
	.align		4
.L_101:
        /*006c*/ 	.byte	0x04, 0x17
        /*006e*/ 	.short	(.L_103 - .L_102)
.L_102:
        /*0070*/ 	.word	0x00000000
        /*0074*/ 	.short	0x0002
        /*0076*/ 	.short	0x0010
        /*0078*/ 	.byte	0x00, 0xf0, 0xa1, 0x34


	//----- nvinfo : EIATTR_KPARAM_INFO
	.align		4
.L_103:
        /*007c*/ 	.byte	0x04, 0x17
        /*007e*/ 	.short	(.L_105 - .L_104)
.L_104:
        /*0080*/ 	.word	0x00000000
        /*0084*/ 	.short	0x0001
        /*0086*/ 	.short	0x0008
        /*0088*/ 	.byte	0x00, 0xf0, 0x21, 0x00


	//----- nvinfo : EIATTR_KPARAM_INFO
	.align		4
.L_105:
        /*008c*/ 	.byte	0x04, 0x17
        /*008e*/ 	.short	(.L_107 - .L_106)
.L_106:
        /*0090*/ 	.word	0x00000000
        /*0094*/ 	.short	0x0000
        /*0096*/ 	.short	0x0000
        /*0098*/ 	.byte	0x00, 0xf0, 0x21, 0x00


	//----- nvinfo : EIATTR_MAXREG_COUNT
	.align		4
.L_107:
        /*009c*/ 	.byte	0x03, 0x1b
        /*009e*/ 	.short	0x00ff


	//----- nvinfo : EIATTR_NUM_BARRIERS
	.align		4
        /*00a0*/ 	.byte	0x02, 0x4c
        /*00a2*/ 	.byte	0x01
	.zero		1


	//----- nvinfo : EIATTR_MERCURY_ISA_VERSION
	.align		4
        /*00a4*/ 	.byte	0x03, 0x5f
        /*00a6*/ 	.short	0x0000


	//----- nvinfo : EIATTR_COOP_GROUP_MASK_REGIDS
	.align		4
        /*00a8*/ 	.byte	0x04, 0x29
        /*00aa*/ 	.short	(.L_109 - .L_108)


	//   ....[0]....
.L_108:
        /*00ac*/ 	.word	0xffffffff


	//   ....[1]....
        /*00b0*/ 	.word	0xffffffff


	//   ....[2]....
        /*00b4*/ 	.word	0xffffffff


	//   ....[3]....
        /*00b8*/ 	.word	0xffffffff


	//   ....[4]....
        /*00bc*/ 	.word	0xffffffff


	//   ....[5]....
        /*00c0*/ 	.word	0xffffffff


	//   ....[6]....
        /*00c4*/ 	.word	0xffffffff


	//   ....[7]....
        /*00c8*/ 	.word	0xffffffff


	//   ....[8]....
        /*00cc*/ 	.word	0xffffffff


	//   ....[9]....
        /*00d0*/ 	.word	0xffffffff


	//----- nvinfo : EIATTR_COOP_GROUP_INSTR_OFFSETS
	.align		4
.L_109:
        /*00d4*/ 	.byte	0x04, 0x28
        /*00d6*/ 	.short	(.L_111 - .L_110)


	//   ....[0]....
.L_110:
        /*00d8*/ 	.word	0x00000810


	//   ....[1]....
        /*00dc*/ 	.word	0x00000840


	//   ....[2]....
        /*00e0*/ 	.word	0x00000860


	//   ....[3]....
        /*00e4*/ 	.word	0x00000880


	//   ....[4]....
        /*00e8*/ 	.word	0x000008a0


	//   ....[5]....
        /*00ec*/ 	.word	0x00000a60


	//   ....[6]....
        /*00f0*/ 	.word	0x00000ad0


	//   ....[7]....
        /*00f4*/ 	.word	0x00000b30


	//   ....[8]....
        /*00f8*/ 	.word	0x00000b90


	//   ....[9]....
        /*00fc*/ 	.word	0x00000bf0


	//----- nvinfo : EIATTR_EXIT_INSTR_OFFSETS
	.align		4
.L_111:
        /*0100*/ 	.byte	0x04, 0x1c
        /*0102*/ 	.short	(.L_113 - .L_112)


	//   ....[0]....
.L_112:
        /*0104*/ 	.word	0x00000060


	//   ....[1]....
        /*0108*/ 	.word	0x000008f0


	//   ....[2]....
        /*010c*/ 	.word	0x000009a0


	//   ....[3]....
        /*0110*/ 	.word	0x00000a00


	//----- nvinfo : EIATTR_CRS_STACK_SIZE
	.align		4
.L_113:
        /*0114*/ 	.byte	0x04, 0x1e
        /*0116*/ 	.short	(.L_115 - .L_114)
.L_114:
        /*0118*/ 	.word	0x00000000
.L_115:


//--------------------- .nv.info._Z25multi_tensor_apply_kernelI18TensorListMetadataILi1EE13L2NormFunctorIfEJPfS4_biEEvlPViT_T0_DpT1_ --------------------------
	.section	.nv.info._Z25multi_tensor_apply_kernelI18TensorListMetadataILi1EE13L2NormFunctorIfEJPfS4_biEEvlPViT_T0_DpT1_,"",@"SHT_CUDA_INFO"
	.sectionflags	@""
	.align	4


	//----- nvinfo : EIATTR_CUDA_API_VERSION
	.align		4
        /*0000*/ 	.byte	0x04, 0x37
        /*0002*/ 	.short	(.L_117 - .L_116)
.L_116:
        /*0004*/ 	.word	0x00000082


	//----- nvinfo : EIATTR_SW2861232_WAR
	.align		4
.L_117:
        /*0008*/ 	.byte	0x01, 0x35
	.zero		2


	//----- nvinfo : EIATTR_PARAM_CBANK
	.align		4
        /*000c*/ 	.byte	0x04, 0x0a
        /*000e*/ 	.short	(.L_119 - .L_118)
	.align		4
.L_118:
        /*0010*/ 	.word	index@(.nv.constant0._Z25multi_tensor_apply_kernelI18TensorListMetadataILi1EE13L2NormFunctorIfEJPfS4_biEEvlPViT_T0_DpT1_)
        /*0014*/ 	.short	0x0160
        /*0016*/ 	.short	0x0d58


	//----- nvinfo : EIATTR_CBANK_PARAM_SIZE
	.align		4
.L_119:
        /*0018*/ 	.byte	0x03, 0x19
        /*001a*/ 	.short	0x0d58


	//----- nvinfo : EIATTR_KPARAM_INFO
	.align		4
        /*001c*/ 	.byte	0x04, 0x17
        /*001e*/ 	.short	(.L_121 - .L_120)
.L_120:
        /*0020*/ 	.word	0x00000000
        /*0024*/ 	.short	0x0007
        /*0026*/ 	.short	0x0d54
        /*0028*/ 	.byte	0x00, 0xf0, 0x11, 0x00


	//----- nvinfo : EIATTR_KPARAM_INFO
	.align		4
.L_121:
        /*002c*/ 	.byte	0x04, 0x17
        /*002e*/ 	.short	(.L_123 - .L_122)
.L_122:
        /*0030*/ 	.word	0x00000000
        /*0034*/ 	.short	0x0006
        /*0036*/ 	.short	0x0d50
        /*0038*/ 	.byte	0x00, 0xf0, 0x05, 0x00


	//----- nvinfo : EIATTR_KPARAM_INFO
	.align		4
.L_123:
        /*003c*/ 	.byte	0x04, 0x17
        /*003e*/ 	.short	(.L_125 - .L_124)
.L_124:
        /*0040*/ 	.word	0x00000000
        /*0044*/ 	.short	0x0005
        /*0046*/ 	.short	0x0d48
        /*0048*/ 	.byte	0x00, 0xf0, 0x21, 0x00


	//----- nvinfo : EIATTR_KPARAM_INFO
	.align		4
.L_125:
        /*004c*/ 	.byte	0x04, 0x17
        /*004e*/ 	.short	(.L_127 - .L_126)
.L_126:
        /*0050*/ 	.word	0x00000000
        /*0054*/ 	.short	0x0004
        /*0056*/ 	.short	0x0d40
        /*0058*/ 	.byte	0x00, 0xf0, 0x21, 0x00


	//----- nvinfo : EIATTR_KPARAM_INFO
	.align		4
.L_127:
        /*005c*/ 	.byte	0x04, 0x17
        /*005e*/ 	.short	(.L_129 - .L_128)
.L_128:
        /*0060*/ 	.word	0x00000000
        /*0064*/ 	.short	0x0003
        /*0066*/ 	.short	0x0d38
        /*0068*/ 	.byte	0x00, 0xf0, 0x05, 0x00


	//----- nvinfo : EIATTR_KPARAM_INFO
	.align		4
.L_129:
        /*006c*/ 	.byte	0x04, 0x17
        /*006e*/ 	.short	(.L_131 - .L_130)
.L_130:
        /*0070*/ 	.word	0x00000000
        /*0074*/ 	.short	0x0002
        /*0076*/ 	.short	0x0010
        /*0078*/ 	.byte	0x00, 0xf0, 0xa1, 0x34


	//----- nvinfo : EIATTR_KPARAM_INFO
	.align		4
.L_131:
        /*007c*/ 	.byte	0x04, 0x17
        /*007e*/ 	.short	(.L_133 - .L_132)
.L_132:
        /*0080*/ 	.word	0x00000000
        /*0084*/ 	.short	0x0001
        /*0086*/ 	.short	0x0008
        /*0088*/ 	.byte	0x00, 0xf0, 0x21, 0x00


	//----- nvinfo : EIATTR_KPARAM_INFO
	.align		4
.L_133:
        /*008c*/ 	.byte	0x04, 0x17
        /*008e*/ 	.short	(.L_135 - .L_134)
.L_134:
        /*0090*/ 	.word	0x00000000
        /*0094*/ 	.short	0x0000
        /*0096*/ 	.short	0x0000
        /*0098*/ 	.byte	0x00, 0xf0, 0x21, 0x00


	//----- nvinfo : EIATTR_MAXREG_COUNT
	.align		4
.L_135:
        /*009c*/ 	.byte	0x03, 0x1b
        /*009e*/ 	.short	0x00ff


	//----- nvinfo : EIATTR_NUM_BARRIERS
	.align		4
        /*00a0*/ 	.byte	0x02, 0x4c
        /*00a2*/ 	.byte	0x01
	.zero		1


	//----- nvinfo : EIATTR_MERCURY_ISA_VERSION
	.align		4
        /*00a4*/ 	.byte	0x03, 0x5f
        /*00a6*/ 	.short	0x0000


	//----- nvinfo : EIATTR_COOP_GROUP_MASK_REGIDS
	.align		4
        /*00a8*/ 	.byte	0x04, 0x29
        /*00aa*/ 	.short	(.L_137 - .L_136)


	//   ....[0]....
.L_136:
        /*00ac*/ 	.word	0xffffffff


	//   ....[1]....
        /*00b0*/ 	.word	0xffffffff


	//   ....[2]....
        /*00b4*/ 	.word	0xffffffff


	//   ....[3]....
        /*00b8*/ 	.word	0xffffffff


	//   ....[4]....
        /*00bc*/ 	.word	0xffffffff


	//   ....[5]....
        /*00c0*/ 	.word	0xffffffff


	//   ....[6]....
        /*00c4*/ 	.word	0xffffffff


	//   ....[7]....
        /*00c8*/ 	.word	0xffffffff


	//   ....[8]....
        /*00cc*/ 	.word	0xffffffff


	//   ....[9]....
        /*00d0*/ 	.word	0xffffffff


	//----- nvinfo : EIATTR_COOP_GROUP_INSTR_OFFSETS
	.align		4
.L_137:
        /*00d4*/ 	.byte	0x04, 0x28
        /*00d6*/ 	.short	(.L_139 - .L_138)


	//   ....[0]....
.L_138:
        /*00d8*/ 	.word	0x000007a0


	//   ....[1]....
        /*00dc*/ 	.word	0x000007d0


	//   ....[2]....
        /*00e0*/ 	.word	0x000007f0


	//   ....[3]....
        /*00e4*/ 	.word	0x00000810


	//   ....[4]....
        /*00e8*/ 	.word	0x00000830


	//   ....[5]....
        /*00ec*/ 	.word	0x000009e0


	//   ....[6]....
        /*00f0*/ 	.word	0x00000a40


	//   ....[7]....
        /*00f4*/ 	.word	0x00000aa0


	//   ....[8]....
        /*00f8*/ 	.word	0x00000b00


	//   ....[9]....
        /*00fc*/ 	.word	0x00000b60


	//----- nvinfo : EIATTR_EXIT_INSTR_OFFSETS
	.align		4
.L_139:
        /*0100*/ 	.byte	0x04, 0x1c
        /*0102*/ 	.short	(.L_141 - .L_140)


	//   ....[0]....
.L_140:
        /*0104*/ 	.word	0x00000060


	//   ....[1]....
        /*0108*/ 	.word	0x00000880


	//   ....[2]....
        /*010c*/ 	.word	0x00000930


	//   ....[3]....
        /*0110*/ 	.word	0x00000990


	//----- nvinfo : EIATTR_CRS_STACK_SIZE
	.align		4
.L_141:
        /*0114*/ 	.byte	0x04, 0x1e
        /*0116*/ 	.short	(.L_143 - .L_142)
.L_142:
        /*0118*/ 	.word	0x00000000
.L_143:


//--------------------- .nv.info._Z7cleanupPfS_S_S_biPVi --------------------------
	.section	.nv.info._Z7cleanupPfS_S_S_biPVi,"",@"SHT_CUDA_INFO"
	.sectionflags	@""
	.align	4


	//----- nvinfo : EIATTR_CUDA_API_VERSION
	.align		4
        /*0000*/ 	.byte	0x04, 0x37
        /*0002*/ 	.short	(.L_145 - .L_144)
.L_144:
        /*0004*/ 	.word	0x00000082


	//----- nvinfo : EIATTR_SW2861232_WAR
	.align		4
.L_145:
        /*0008*/ 	.byte	0x01, 0x35
	.zero		2


	//----- nvinfo : EIATTR_PARAM_CBANK
	.align		4
        /*000c*/ 	.byte	0x04, 0x0a
        /*000e*/ 	.short	(.L_147 - .L_146)
	.align		4
.L_146:
        /*0010*/ 	.word	index@(.nv.constant0._Z7cleanupPfS_S_S_biPVi)
        /*0014*/ 	.short	0x0160
        /*0016*/ 	.short	0x0030


	//----- nvinfo : EIATTR_CBANK_PARAM_SIZE
	.align		4
.L_147:
        /*0018*/ 	.byte	0x03, 0x19
        /*001a*/ 	.short	0x0030


	//----- nvinfo : EIATTR_KPARAM_INFO
	.align		4
        /*001c*/ 	.byte	0x04, 0x17
        /*001e*/ 	.short	(.L_149 - .L_148)
.L_148:
        /*0020*/ 	.word	0x00000000
        /*0024*/ 	.short	0x0006
        /*0026*/ 	.short	0x0028
        /*0028*/ 	.byte	0x00, 0xf0, 0x21, 0x00


	//----- nvinfo : EIATTR_KPARAM_INFO
	.align		4
.L_149:
        /*002c*/ 	.byte	0x04, 0x17
        /*002e*/ 	.short	(.L_151 - .L_150)
.L_150:
        /*0030*/ 	.word	0x00000000
        /*0034*/ 	.short	0x0005
        /*0036*/ 	.short	0x0024
        /*0038*/ 	.byte	0x00, 0xf0, 0x11, 0x00


	//----- nvinfo : EIATTR_KPARAM_INFO
	.align		4
.L_151:
        /*003c*/ 	.byte	0x04, 0x17
        /*003e*/ 	.short	(.L_153 - .L_152)
.L_152:
        /*0040*/ 	.word	0x00000000
        /*0044*/ 	.short	0x0004
        /*0046*/ 	.short	0x0020
        /*0048*/ 	.byte	0x00, 0xf0, 0x05, 0x00


	//----- nvinfo : EIATTR_KPARAM_INFO
	.align		4
.L_153:
        /*004c*/ 	.byte	0x04, 0x17
        /*004e*/ 	.short	(.L_155 - .L_154)
.L_154:
        /*0050*/ 	.word	0x00000000
        /*0054*/ 	.short	0x0003
        /*0056*/ 	.short	0x0018
        /*0058*/ 	.byte	0x00, 0xf0, 0x21, 0x00


	//----- nvinfo : EIATTR_KPARAM_INFO
	.align		4
.L_155:
        /*005c*/ 	.byte	0x04, 0x17
        /*005e*/ 	.short	(.L_157 - .L_156)
.L_156:
        /*0060*/ 	.word	0x00000000
        /*0064*/ 	.short	0x0002
        /*0066*/ 	.short	0x0010
        /*0068*/ 	.byte	0x00, 0xf0, 0x21, 0x00


	//----- nvinfo : EIATTR_KPARAM_INFO
	.align		4
.L_157:
        /*006c*/ 	.byte	0x04, 0x17
        /*006e*/ 	.short	(.L_159 - .L_158)
.L_158:
        /*0070*/ 	.word	0x00000000
        /*0074*/ 	.short	0x0001
        /*0076*/ 	.short	0x0008
        /*0078*/ 	.byte	0x00, 0xf0, 0x21, 0x00


	//----- nvinfo : EIATTR_KPARAM_INFO
	.align		4
.L_159:
        /*007c*/ 	.byte	0x04, 0x17
        /*007e*/ 	.short	(.L_161 - .L_160)
.L_160:
        /*0080*/ 	.word	0x00000000
        /*0084*/ 	.short	0x0000
        /*0086*/ 	.short	0x0000
        /*0088*/ 	.byte	0x00, 0xf0, 0x21, 0x00


	//----- nvinfo : EIATTR_MAXREG_COUNT
	.align		4
.L_161:
        /*008c*/ 	.byte	0x03, 0x1b
        /*008e*/ 	.short	0x00ff


	//----- nvinfo : EIATTR_NUM_BARRIERS
	.align		4
        /*0090*/ 	.byte	0x02, 0x4c
        /*0092*/ 	.byte	0x01
	.zero		1


	//----- nvinfo : EIATTR_MERCURY_ISA_VERSION
	.align		4
        /*0094*/ 	.byte	0x03, 0x5f
        /*0096*/ 	.short	0x0000


	//----- nvinfo : EIATTR_COOP_GROUP_MASK_REGIDS
	.align		4
        /*0098*/ 	.byte	0x04, 0x29
        /*009a*/ 	.short	(.L_163 - .L_162)


	//   ....[0]....
.L_162:
        /*009c*/ 	.word	0xffffffff


	//   ....[1]....
        /*00a0*/ 	.word	0xffffffff


	//   ....[2]....
        /*00a4*/ 	.word	0xffffffff


	//   ....[3]....
        /*00a8*/ 	.word	0xffffffff


	//   ....[4]....
        /*00ac*/ 	.word	0xffffffff


	//   ....[5]....
        /*00b0*/ 	.word	0xffffffff


	//   ....[6]....
        /*00b4*/ 	.word	0xffffffff


	//   ....[7]....
        /*00b8*/ 	.word	0xffffffff


	//   ....[8]....
        /*00bc*/ 	.word	0xffffffff


	//   ....[9]....
        /*00c0*/ 	.word	0xffffffff


	//   ....[10]....
        /*00c4*/ 	.word	0xffffffff


	//   ....[11]....
        /*00c8*/ 	.word	0xffffffff


	//   ....[12]....
        /*00cc*/ 	.word	0xffffffff


	//   ....[13]....
        /*00d0*/ 	.word	0xffffffff


	//   ....[14]....
        /*00d4*/ 	.word	0xffffffff


	//   ....[15]....
        /*00d8*/ 	.word	0xffffffff


	//   ....[16]....
        /*00dc*/ 	.word	0xffffffff


	//   ....[17]....
        /*00e0*/ 	.word	0xffffffff


	//   ....[18]....
        /*00e4*/ 	.word	0xffffffff


	//   ....[19]....
        /*00e8*/ 	.word	0xffffffff


	//----- nvinfo : EIATTR_COOP_GROUP_INSTR_OFFSETS
	.align		4
.L_163:
        /*00ec*/ 	.byte	0x04, 0x28
        /*00ee*/ 	.short	(.L_165 - .L_164)


	//   ....[0]....
.L_164:
        /*00f0*/ 	.word	0x000002b0


	//   ....[1]....
        /*00f4*/ 	.word	0x000002e0


	//   ....[2]....
        /*00f8*/ 	.word	0x00000300


	//   ....[3]....
        /*00fc*/ 	.word	0x00000320


	//   ....[4]....
        /*0100*/ 	.word	0x00000340


	//   ....[5]....
        /*0104*/ 	.word	0x000006d0


	//   ....[6]....
        /*0108*/ 	.word	0x00000700


	//   ....[7]....
        /*010c*/ 	.word	0x00000720


	//   ....[8]....
        /*0110*/ 	.word	0x00000740


	//   ....[9]....
        /*0114*/ 	.word	0x00000760


	//   ....[10]....
        /*0118*/ 	.word	0x00000850


	//   ....[11]....
        /*011c*/ 	.word	0x000008d0


	//   ....[12]....
        /*0120*/ 	.word	0x00000930


	//   ....[13]....
        /*0124*/ 	.word	0x00000990


	//   ....[14]....
        /*0128*/ 	.word	0x00000a00


	//   ....[15]....
        /*012c*/ 	.word	0x00000a70


	//   ....[16]....
        /*0130*/ 	.word	0x00000af0


	//   ....[17]....
        /*0134*/ 	.word	0x00000b50


	//   ....[18]....
        /*0138*/ 	.word	0x00000bb0


	//   ....[19]....
        /*013c*/ 	.word	0x00000c20


	//----- nvinfo : EIATTR_EXIT_INSTR_OFFSETS
	.align		4
.L_165:
        /*0140*/ 	.byte	0x04, 0x1c
        /*0142*/ 	.short	(.L_167 - .L_166)


	//   ....[0]....
.L_166:
        /*0144*/ 	.word	0x00000060


	//   ....[1]....
        /*0148*/ 	.word	0x000003f0


	//   ....[2]....
        /*014c*/ 	.word	0x000007b0


	//   ....[3]....
        /*0150*/ 	.word	0x00000800


	//----- nvinfo : EIATTR_CRS_STACK_SIZE
	.align		4
.L_167:
        /*0154*/ 	.byte	0x04, 0x1e
        /*0156*/ 	.short	(.L_169 - .L_168)
.L_168:
        /*0158*/ 	.word	0x00000000
.L_169:


//--------------------- .nv.callgraph             --------------------------
	.section	.nv.callgraph,"",@"SHT_CUDA_CALLGRAPH"
	.align	4
	.sectionentsize	8
	.align		4
        /*0000*/ 	.word	0x00000000
	.align		4
        /*0004*/ 	.word	0xffffffff
	.align		4
        /*0008*/ 	.word	0x00000000
	.align		4
        /*000c*/ 	.word	0xfffffffe
	.align		4
        /*0010*/ 	.word	0x00000000
	.align		4
        /*0014*/ 	.word	0xfffffffd
	.align		4
        /*0018*/ 	.word	0x00000000
	.align		4
        /*001c*/ 	.word	0xfffffffc


//--------------------- .nv.rel.action            --------------------------
	.section	.nv.rel.action,"",@"SHT_CUDA_RELOCINFO"
	.align	8
	.sectionentsize	8
        /*0000*/ 	.byte	0x73, 0x00, 0x00, 0x00, 0x00, 0x00, 0x00, 0x00, 0x00, 0x00, 0x00, 0x11, 0x25, 0x00, 0x05, 0x36


//--------------------- .nv.constant4             --------------------------
	.section	.nv.constant4,"a",@progbits
	.align	8
	.align		8
.nv.constant4:
        /*0000*/ 	.dword	_ZN63_INTERNAL_00ea2460_32_multi_tensor_l2norm_kernel_mp_cu_25e125704cuda3std3__45__cpo5beginE
	.align		8
        /*0008*/ 	.dword	_ZN63_INTERNAL_00ea2460_32_multi_tensor_l2norm_kernel_mp_cu_25e125704cuda3std3__45__cpo3endE
	.align		8
        /*0010*/ 	.dword	_ZN63_INTERNAL_00ea2460_32_multi_tensor_l2norm_kernel_mp_cu_25e125704cuda3std3__45__cpo6cbeginE
	.align		8
        /*0018*/ 	.dword	_ZN63_INTERNAL_00ea2460_32_multi_tensor_l2norm_kernel_mp_cu_25e125704cuda3std3__45__cpo4cendE
	.align		8
        /*0020*/ 	.dword	_ZN63_INTERNAL_00ea2460_32_multi_tensor_l2norm_kernel_mp_cu_25e125704cuda3std3__45__cpo6rbeginE
	.align		8
        /*0028*/ 	.dword	_ZN63_INTERNAL_00ea2460_32_multi_tensor_l2norm_kernel_mp_cu_25e125704cuda3std3__45__cpo4rendE
	.align		8
        /*0030*/ 	.dword	_ZN63_INTERNAL_00ea2460_32_multi_tensor_l2norm_kernel_mp_cu_25e125704cuda3std3__45__cpo7crbeginE
	.align		8
        /*0038*/ 	.dword	_ZN63_INTERNAL_00ea2460_32_multi_tensor_l2norm_kernel_mp_cu_25e125704cuda3std3__45__cpo5crendE
	.align		8
        /*0040*/ 	.dword	_ZN63_INTERNAL_00ea2460_32_multi_tensor_l2norm_kernel_mp_cu_25e125704cuda3std3__465_GLOBAL__N__00ea2460_32_multi_tensor_l2norm_kernel_mp_cu_25e125706ignoreE
	.align		8
        /*0048*/ 	.dword	_ZN63_INTERNAL_00ea2460_32_multi_tensor_l2norm_kernel_mp_cu_25e125704cuda3std3__419piecewise_constructE
	.align		8
        /*0050*/ 	.dword	_ZN63_INTERNAL_00ea2460_32_multi_tensor_l2norm_kernel_mp_cu_25e125704cuda3std3__48in_placeE
	.align		8
        /*0058*/ 	.dword	_ZN63_INTERNAL_00ea2460_32_multi_tensor_l2norm_kernel_mp_cu_25e125704cuda3std3__420unreachable_sentinelE
	.align		8
        /*0060*/ 	.dword	_ZN63_INTERNAL_00ea2460_32_multi_tensor_l2norm_kernel_mp_cu_25e125704cuda3std6ranges3__45__cpo4swapE
	.align		8
        /*0068*/ 	.dword	_ZN63_INTERNAL_00ea2460_32_multi_tensor_l2norm_kernel_mp_cu_25e125704cuda3std6ranges3__45__cpo9iter_moveE
	.align		8
        /*0070*/ 	.dword	_ZN63_INTERNAL_00ea2460_32_multi_tensor_l2norm_kernel_mp_cu_25e125704cuda3std6ranges3__45__cpo5beginE
	.align		8
        /*0078*/ 	.dword	_ZN63_INTERNAL_00ea2460_32_multi_tensor_l2norm_kernel_mp_cu_25e125704cuda3std6ranges3__45__cpo3endE
	.align		8
        /*0080*/ 	.dword	_ZN63_INTERNAL_00ea2460_32_multi_tensor_l2norm_kernel_mp_cu_25e125704cuda3std6ranges3__45__cpo6cbeginE
	.align		8
        /*0088*/ 	.dword	_ZN63_INTERNAL_00ea2460_32_multi_tensor_l2norm_kernel_mp_cu_25e125704cuda3std6ranges3__45__cpo4cendE
	.align		8
        /*0090*/ 	.dword	_ZN63_INTERNAL_00ea2460_32_multi_tensor_l2norm_kernel_mp_cu_25e125704cuda3std6ranges3__45__cpo7advanceE
	.align		8
        /*0098*/ 	.dword	_ZN63_INTERNAL_00ea2460_32_multi_tensor_l2norm_kernel_mp_cu_25e125704cuda3std6ranges3__45__cpo9iter_swapE
	.align		8
        /*00a0*/ 	.dword	_ZN63_INTERNAL_00ea2460_32_multi_tensor_l2norm_kernel_mp_cu_25e125704cuda3std6ranges3__45__cpo4nextE
	.align		8
        /*00a8*/ 	.dword	_ZN63_INTERNAL_00ea2460_32_multi_tensor_l2norm_kernel_mp_cu_25e125704cuda3std6ranges3__45__cpo4prevE
	.align		8
        /*00b0*/ 	.dword	_ZN63_INTERNAL_00ea2460_32_multi_tensor_l2norm_kernel_mp_cu_25e125704cuda3std6ranges3__45__cpo4dataE
	.align		8
        /*00b8*/ 	.dword	_ZN63_INTERNAL_00ea2460_32_multi_tensor_l2norm_kernel_mp_cu_25e125704cuda3std6ranges3__45__cpo5cdataE
	.align		8
        /*00c0*/ 	.dword	_ZN63_INTERNAL_00ea2460_32_multi_tensor_l2norm_kernel_mp_cu_25e125704cuda3std6ranges3__45__cpo4sizeE
	.align		8
        /*00c8*/ 	.dword	_ZN63_INTERNAL_00ea2460_32_multi_tensor_l2norm_kernel_mp_cu_25e125704cuda3std6ranges3__45__cpo5ssizeE
	.align		8
        /*00d0*/ 	.dword	_ZN63_INTERNAL_00ea2460_32_multi_tensor_l2norm_kernel_mp_cu_25e125704cuda3std6ranges3__45__cpo8distanceE
	.align		8
        /*00d8*/ 	.dword	_ZN63_INTERNAL_00ea2460_32_multi_tensor_l2norm_kernel_mp_cu_25e125706thrust23THRUST_300001_SM_800_NS6system6detail10sequential3seqE


//--------------------- .nv.constant2._Z25multi_tensor_apply_kernelI18TensorListMetadataILi1EE13L2NormFunctorIN3c108BFloat16EEJPfS6_biEEvlPViT_T0_DpT1_ --------------------------
	.section	.nv.constant2._Z25multi_tensor_apply_kernelI18TensorListMetadataILi1EE13L2NormFunctorIN3c108BFloat16EEJPfS6_biEEvlPViT_T0_DpT1_,"a",@progbits
	.sectionflags	@""
	.align	4
.nv.constant2._Z25multi_tensor_apply_kernelI18TensorListMetadataILi1EE13L2NormFunctorIN3c108BFloat16EEJPfS6_biEEvlPViT_T0_DpT1_:
        /*0000*/ 	.byte	0x10, 0x00, 0x00, 0x00, 0x00, 0x00, 0x00, 0x00


//--------------------- .nv.constant0._Z25multi_tensor_apply_kernelI18TensorListMetadataILi1EE13L2NormFunctorIN3c108BFloat16EEJPfS6_biEEvlPViT_T0_DpT1_ --------------------------
	.section	.nv.constant0._Z25multi_tensor_apply_kernelI18TensorListMetadataILi1EE13L2NormFunctorIN3c108BFloat16EEJPfS6_biEEvlPViT_T0_DpT1_,"a",@progbits
	.sectionflags	@""
	.align	4
.nv.constant0._Z25multi_tensor_apply_kernelI18TensorListMetadataILi1EE13L2NormFunctorIN3c108BFloat16EEJPfS6_biEEvlPViT_T0_DpT1_:
	.zero		3768


//--------------------- .nv.constant2._Z25multi_tensor_apply_kernelI18TensorListMetadataILi1EE13L2NormFunctorIN3c104HalfEEJPfS6_biEEvlPViT_T0_DpT1_ --------------------------
	.section	.nv.constant2._Z25multi_tensor_apply_kernelI18TensorListMetadataILi1EE13L2NormFunctorIN3c104HalfEEJPfS6_biEEvlPViT_T0_DpT1_,"a",@progbits
	.sectionflags	@""
	.align	4
.nv.constant2._Z25multi_tensor_apply_kernelI18TensorListMetadataILi1EE13L2NormFunctorIN3c104HalfEEJPfS6_biEEvlPViT_T0_DpT1_:
        /*0000*/ 	.byte	0x10, 0x00, 0x00, 0x00, 0x00, 0x00, 0x00, 0x00


//--------------------- .nv.constant0._Z25multi_tensor_apply_kernelI18TensorListMetadataILi1EE13L2NormFunctorIN3c104HalfEEJPfS6_biEEvlPViT_T0_DpT1_ --------------------------
	.section	.nv.constant0._Z25multi_tensor_apply_kernelI18TensorListMetadataILi1EE13L2NormFunctorIN3c104HalfEEJPfS6_biEEvlPViT_T0_DpT1_,"a",@progbits
	.sectionflags	@""
	.align	4
.nv.constant0._Z25multi_tensor_apply_kernelI18TensorListMetadataILi1EE13L2NormFunctorIN3c104HalfEEJPfS6_biEEvlPViT_T0_DpT1_:
	.zero		3768


//--------------------- .nv.constant2._Z25multi_tensor_apply_kernelI18TensorListMetadataILi1EE13L2NormFunctorIfEJPfS4_biEEvlPViT_T0_DpT1_ --------------------------
	.section	.nv.constant2._Z25multi_tensor_apply_kernelI18TensorListMetadataILi1EE13L2NormFunctorIfEJPfS4_biEEvlPViT_T0_DpT1_,"a",@progbits
	.sectionflags	@""
	.align	4
.nv.constant2._Z25multi_tensor_apply_kernelI18TensorListMetadataILi1EE13L2NormFunctorIfEJPfS4_biEEvlPViT_T0_DpT1_:
        /*0000*/ 	.byte	0x10, 0x00, 0x00, 0x00, 0x00, 0x00, 0x00, 0x00


//--------------------- .nv.constant0._Z25multi_tensor_apply_kernelI18TensorListMetadataILi1EE13L2NormFunctorIfEJPfS4_biEEvlPViT_T0_DpT1_ --------------------------
	.section	.nv.constant0._Z25multi_tensor_apply_kernelI18TensorListMetadataILi1EE13L2NormFunctorIfEJPfS4_biEEvlPViT_T0_DpT1_,"a",@progbits
	.sectionflags	@""
	.align	4
.nv.constant0._Z25multi_tensor_apply_kernelI18TensorListMetadataILi1EE13L2NormFunctorIfEJPfS4_biEEvlPViT_T0_DpT1_:
	.zero		3768


//--------------------- .nv.constant0._Z7cleanupPfS_S_S_biPVi --------------------------
	.section	.nv.constant0._Z7cleanupPfS_S_S_biPVi,"a",@progbits
	.sectionflags	@""
	.align	4
.nv.constant0._Z7cleanupPfS_S_S_biPVi:
	.zero		400


//--------------------- .text._Z25multi_tensor_apply_kernelI18TensorListMetadataILi1EE13L2NormFunctorIN3c108BFloat16EEJPfS6_biEEvlPViT_T0_DpT1_ --------------------------
	.section	.text._Z25multi_tensor_apply_kernelI18TensorListMetadataILi1EE13L2NormFunctorIN3c108BFloat16EEJPfS6_biEEvlPViT_T0_DpT1_,"ax",@progbits
	.sectioninfo	@"SHI_REGISTERS=26"
	.align	128
        .global         _Z25multi_tensor_apply_kernelI18TensorListMetadataILi1EE13L2NormFunctorIN3c108BFloat16EEJPfS6_biEEvlPViT_T0_DpT1_
        .type           _Z25multi_tensor_apply_kernelI18TensorListMetadataILi1EE13L2NormFunctorIN3c108BFloat16EEJPfS6_biEEvlPViT_T0_DpT1_,@function
        .size           _Z25multi_tensor_apply_kernelI18TensorListMetadataILi1EE13L2NormFunctorIN3c108BFloat16EEJPfS6_biEEvlPViT_T0_DpT1_,(.L_x_61 - _Z25multi_tensor_apply_kernelI18TensorListMetadataILi1EE13L2NormFunctorIN3c108BFloat16EEJPfS6_biEEvlPViT_T0_DpT1_)
        .other          _Z25multi_tensor_apply_kernelI18TensorListMetadataILi1EE13L2NormFunctorIN3c108BFloat16EEJPfS6_biEEvlPViT_T0_DpT1_,@"STO_CUDA_ENTRY STV_DEFAULT"
_Z25multi_tensor_apply_kernelI18TensorListMetadataILi1EE13L2NormFunctorIN3c108BFloat16EEJPfS6_biEEvlPViT_T0_DpT1_:
.text._Z25multi_tensor_apply_kernelI18TensorListMetadataILi1EE13L2NormFunctorIN3c108BFloat16EEJPfS6_biEEvlPViT_T0_DpT1_:
[----:B------:R-:W-:Y:S02]  /*0000*/  IMAD.MOV.U32 R1, RZ, RZ, c[0x0][0x28] ;  /* 0x00000a00ff017624 */ /* 0x000fe400078e00ff */
[----:B------:R-:W-:Y:S01]  /*0010*/  IMAD.MOV.U32 R4, RZ, RZ, c[0x0][0x168] ;  /* 0x00005a00ff047624 */ /* 0x000fe200078e00ff */
[----:B------:R-:W-:Y:S01]  /*0020*/  MOV R5, c[0x0][0x16c] ;  /* 0x00005b0000057a02 */ /* 0x000fe20000000f00 */
[----:B------:R-:W-:-:S04]  /*0030*/  ULDC.64 UR6, c[0x0][0x118] ;  /* 0x0000460000067ab9 */ /* 0x000fc80000000a00 */
[----:B------:R-:W2:Y:S02]  /*0040*/  LDG.E.STRONG.SYS R0, [R4.64] ;  /* 0x0000000604007981 */ /* 0x000ea4000c1f5900 */
[----:B--2---:R-:W-:-:S13]  /*0050*/  ISETP.NE.AND P0, PT, R0, RZ, PT ;  /* 0x000000ff0000720c */ /* 0x004fda0003f05270 */
[----:B------:R-:W-:Y:S05]  /*0060*/  @P0 EXIT ;  /* 0x000000000000094d */ /* 0x000fea0003800000 */
[----:B------:R-:W0:Y:S01]  /*0070*/  S2R R0, SR_CTAID.X ;  /* 0x0000000000007919 */ /* 0x000e220000002500 */
[----:B------:R-:W-:Y:S02]  /*0080*/  IMAD.MOV.U32 R13, RZ, RZ, 0x4 ;  /* 0x00000004ff0d7424 */ /* 0x000fe400078e00ff */
[----:B------:R-:W-:Y:S01]  /*0090*/  IMAD.MOV.U32 R3, RZ, RZ, 0x8 ;  /* 0x00000008ff037424 */ /* 0x000fe200078e00ff */
[----:B0-----:R-:W0:Y:S01]  /*00a0*/  LDC.U8 R12, c[0x0][R0+0x850] ;  /* 0x00021400000c7b82 */ /* 0x001e220000000000 */
[----:B------:R-:W-:-:S07]  /*00b0*/  IMAD R13, R0, R13, c[0x2][0x0] ;  /* 0x00800000000d7624 */ /* 0x000fce00078e020d */
[----:B------:R-:W1:Y:S01]  /*00c0*/  LDC R13, c[0x0][R13+0x980] ;  /* 0x000260000d0d7b82 */ /* 0x000e620000000800 */
[----:B0-----:R-:W-:-:S07]  /*00d0*/  IMAD R6, R12, R3, c[0x2][0x0] ;  /* 0x008000000c067624 */ /* 0x001fce00078e0203 */
[----:B------:R-:W0:Y:S01]  /*00e0*/  LDC R14, c[0x0][R6+0x4d0] ;  /* 0x00013400060e7b82 */ /* 0x000e220000000800 */
[----:B-1----:R-:W-:-:S07]  /*00f0*/  IMAD R7, R13, c[0x0][0x160], RZ ;  /* 0x000058000d077a24 */ /* 0x002fce00078e02ff */
[----:B------:R-:W1:Y:S01]  /*0100*/  LDC.64 R2, c[0x0][R6+0x160] ;  /* 0x0000580006027b82 */ /* 0x000e620000000a00 */
[C---:B0-----:R-:W-:Y:S01]  /*0110*/  IADD3 R14, -R7.reuse, R14, RZ ;  /* 0x0000000e070e7210 */ /* 0x041fe20007ffe1ff */
[----:B-1----:R-:W-:-:S03]  /*0120*/  IMAD.WIDE R2, R7, 0x2, R2 ;  /* 0x0000000207027825 */ /* 0x002fc600078e0202 */
[----:B------:R-:W-:Y:S02]  /*0130*/  LOP3.LUT R7, R14, c[0x0][0x160], RZ, 0xfc, !PT ;  /* 0x000058000e077a12 */ /* 0x000fe400078efcff */
[----:B------:R-:W-:Y:S02]  /*0140*/  LOP3.LUT P1, RZ, R2, 0x7, RZ, 0xc0, !PT ;  /* 0x0000000702ff7812 */ /* 0x000fe4000782c0ff */
[----:B------:R-:W-:-:S04]  /*0150*/  LOP3.LUT P0, RZ, R7, 0x3, RZ, 0xc0, !PT ;  /* 0x0000000307ff7812 */ /* 0x000fc8000780c0ff */
[----:B------:R-:W-:-:S13]  /*0160*/  PLOP3.LUT P0, PT, P0, P1, PT, 0xa8, 0x0 ;  /* 0x000000000000781c */ /* 0x000fda0000703570 */
[----:B------:R-:W-:Y:S05]  /*0170*/  @P0 BRA `(.L_x_0) ;  /* 0x000001d000000947 */ /* 0x000fea0003800000 */
[----:B------:R-:W0:Y:S01]  /*0180*/  S2R R9, SR_TID.X ;  /* 0x0000000000097919 */ /* 0x000e220000002100 */
[----:B------:R-:W-:Y:S01]  /*0190*/  BSSY B0, `(.L_x_1) ;  /* 0x000001a000007945 */ /* 0x000fe20003800000 */
[----:B------:R-:W-:Y:S01]  /*01a0*/  HFMA2.MMA R15, -RZ, RZ, 0, 0 ;  /* 0x00000000ff0f7435 */ /* 0x000fe200000001ff */
[----:B------:R-:W-:Y:S01]  /*01b0*/  CS2R R16, SRZ ;  /* 0x0000000000107805 */ /* 0x000fe2000001ff00 */
[----:B------:R-:W-:Y:S02]  /*01c0*/  IMAD.MOV.U32 R18, RZ, RZ, RZ ;  /* 0x000000ffff127224 */ /* 0x000fe400078e00ff */
[----:B0-----:R-:W-:-:S05]  /*01d0*/  IMAD.SHL.U32 R7, R9, 0x4, RZ ;  /* 0x0000000409077824 */ /* 0x001fca00078e00ff */
[----:B------:R-:W-:-:S04]  /*01e0*/  ISETP.GE.AND P0, PT, R7, c[0x0][0x160], PT ;  /* 0x0000580007007a0c */ /* 0x000fc80003f06270 */
[----:B------:R-:W-:-:S13]  /*01f0*/  ISETP.GE.OR P0, PT, R7, R14, P0 ;  /* 0x0000000e0700720c */ /* 0x000fda0000706670 */
[----:B------:R-:W-:Y:S05]  /*0200*/  @P0 BRA `(.L_x_2) ;  /* 0x0000012000000947 */ /* 0x000fea0003800000 */
[----:B------:R-:W-:Y:S02]  /*0210*/  IMAD.MOV.U32 R16, RZ, RZ, RZ ;  /* 0x000000ffff107224 */ /* 0x000fe400078e00ff */
.L_x_3:
[----:B------:R-:W-:-:S06]  /*0220*/  IMAD.WIDE R6, R9, 0x8, R2 ;  /* 0x0000000809067825 */ /* 0x000fcc00078e0202 */
[----:B------:R-:W2:Y:S01]  /*0230*/  LDG.E.64 R6, [R6.64] ;  /* 0x0000000606067981 */ /* 0x000ea2000c1e1b00 */
[----:B------:R-:W-:-:S05]  /*0240*/  IADD3 R9, R9, c[0x0][0x0], RZ ;  /* 0x0000000009097a10 */ /* 0x000fca0007ffe0ff */
[----:B------:R-:W-:-:S05]  /*0250*/  IMAD.SHL.U32 R11, R9, 0x4, RZ ;  /* 0x00000004090b7824 */ /* 0x000fca00078e00ff */
[C---:B------:R-:W-:Y:S02]  /*0260*/  ISETP.GE.AND P0, PT, R11.reuse, c[0x0][0x160], PT ;  /* 0x000058000b007a0c */ /* 0x040fe40003f06270 */
[----:B------:R-:W-:Y:S02]  /*0270*/  ISETP.LT.AND P1, PT, R11, R14, PT ;  /* 0x0000000e0b00720c */ /* 0x000fe40003f21270 */
[--C-:B--2---:R-:W-:Y:S02]  /*0280*/  SHF.R.U64 R10, R6, 0x10, R7.reuse ;  /* 0x00000010060a7819 */ /* 0x104fe40000001207 */
[----:B------:R-:W-:Y:S02]  /*0290*/  PRMT R6, RZ, 0x5410, R6 ;  /* 0x00005410ff067816 */ /* 0x000fe40000000006 */
[----:B------:R-:W-:-:S03]  /*02a0*/  SHF.R.U32.HI R8, RZ, 0x10, R7 ;  /* 0x00000010ff087819 */ /* 0x000fc60000011607 */
[----:B------:R-:W-:Y:S01]  /*02b0*/  FFMA.FTZ R15, R6, R6, R15 ;  /* 0x00000006060f7223 */ /* 0x000fe2000001000f */
[----:B------:R-:W-:Y:S02]  /*02c0*/  PRMT R6, RZ, 0x5410, R7 ;  /* 0x00005410ff067816 */ /* 0x000fe40000000007 */
[----:B------:R-:W-:-:S03]  /*02d0*/  PRMT R7, RZ, 0x5410, R10 ;  /* 0x00005410ff077816 */ /* 0x000fc6000000000a */
[----:B------:R-:W-:Y:S02]  /*02e0*/  FFMA.FTZ R17, R6, R6, R17 ;  /* 0x0000000606117223 */ /* 0x000fe40000010011 */
[----:B------:R-:W-:Y:S01]  /*02f0*/  FFMA.FTZ R18, R7, R7, R18 ;  /* 0x0000000707127223 */ /* 0x000fe20000010012 */
[----:B------:R-:W-:-:S05]  /*0300*/  PRMT R7, RZ, 0x5410, R8 ;  /* 0x00005410ff077816 */ /* 0x000fca0000000008 */
[----:B------:R-:W-:Y:S01]  /*0310*/  FFMA.FTZ R16, R7, R7, R16 ;  /* 0x0000000707107223 */ /* 0x000fe20000010010 */
[----:B------:R-:W-:Y:S05]  /*0320*/  @!P0 BRA P1, `(.L_x_3) ;  /* 0xfffffef000008947 */ /* 0x000fea000083ffff */
.L_x_2:
[----:B------:R-:W-:Y:S05]  /*0330*/  BSYNC B0 ;  /* 0x0000000000007941 */ /* 0x000fea0003800000 */
.L_x_1:
[----:B------:R-:W-:Y:S05]  /*0340*/  BRA `(.L_x_4) ;  /* 0x000002c000007947 */ /* 0x000fea0003800000 */
.L_x_0:
[----:B------:R-:W-:-:S04]  /*0350*/  ISETP.LT.AND P0, PT, RZ, c[0x0][0x160], PT ;  /* 0x00005800ff007a0c */ /* 0x000fc80003f01270 */
[----:B------:R-:W-:-:S13]  /*0360*/  ISETP.GT.AND P0, PT, R14, RZ, P0 ;  /* 0x000000ff0e00720c */ /* 0x000fda0000704270 */
[----:B------:R-:W-:Y:S01]  /*0370*/  @!P0 CS2R R16, SRZ ;  /* 0x0000000000108805 */ /* 0x000fe2000001ff00 */
[----:B------:R-:W-:Y:S01]  /*0380*/  @!P0 MOV R18, RZ ;  /* 0x000000ff00128202 */ /* 0x000fe20000000f00 */
[----:B------:R-:W-:Y:S01]  /*0390*/  @!P0 IMAD.MOV.U32 R15, RZ, RZ, RZ ;  /* 0x000000ffff0f8224 */ /* 0x000fe200078e00ff */
[----:B------:R-:W-:Y:S05]  /*03a0*/  @!P0 BRA `(.L_x_4) ;  /* 0x0000026000008947 */ /* 0x000fea0003800000 */
[----:B------:R-:W0:Y:S01]  /*03b0*/  S2R R19, SR_TID.X ;  /* 0x0000000000137919 */ /* 0x000e220000002100 */
[----:B------:R-:W-:Y:S01]  /*03c0*/  HFMA2.MMA R18, -RZ, RZ, 0, 0 ;  /* 0x00000000ff127435 */ /* 0x000fe200000001ff */
[----:B------:R-:W-:Y:S01]  /*03d0*/  IMAD.MOV.U32 R20, RZ, RZ, RZ ;  /* 0x000000ffff147224 */ /* 0x000fe200078e00ff */
[----:B------:R-:W-:Y:S01]  /*03e0*/  CS2R R16, SRZ ;  /* 0x0000000000107805 */ /* 0x000fe2000001ff00 */
[----:B------:R-:W-:Y:S02]  /*03f0*/  IMAD.MOV.U32 R15, RZ, RZ, RZ ;  /* 0x000000ffff0f7224 */ /* 0x000fe400078e00ff */
.L_x_5:
[----:B0-----:R-:W-:-:S05]  /*0400*/  IMAD.IADD R23, R19, 0x1, R20 ;  /* 0x0000000113177824 */ /* 0x001fca00078e0214 */
[C---:B------:R-:W-:Y:S02]  /*0410*/  ISETP.GE.AND P0, PT, R23.reuse, c[0x0][0x160], PT ;  /* 0x0000580017007a0c */ /* 0x040fe40003f06270 */
[C---:B------:R-:W-:Y:S02]  /*0420*/  IADD3 R7, R23.reuse, c[0x0][0x0], RZ ;  /* 0x0000000017077a10 */ /* 0x040fe40007ffe0ff */
[----:B------:R-:W-:Y:S02]  /*0430*/  ISETP.GE.OR P0, PT, R23, R14, P0 ;  /* 0x0000000e1700720c */ /* 0x000fe40000706670 */
[C---:B------:R-:W-:Y:S02]  /*0440*/  IADD3 R9, R7.reuse, c[0x0][0x0], RZ ;  /* 0x0000000007097a10 */ /* 0x040fe40007ffe0ff */
[----:B------:R-:W-:Y:S02]  /*0450*/  ISETP.GE.AND P1, PT, R7, c[0x0][0x160], PT ;  /* 0x0000580007007a0c */ /* 0x000fe40003f26270 */
[----:B------:R-:W-:-:S02]  /*0460*/  IADD3 R11, R9, c[0x0][0x0], RZ ;  /* 0x00000000090b7a10 */ /* 0x000fc40007ffe0ff */
[-C--:B------:R-:W-:Y:S02]  /*0470*/  ISETP.GE.OR P1, PT, R7, R14.reuse, P1 ;  /* 0x0000000e0700720c */ /* 0x080fe40000f26670 */
[----:B------:R-:W-:Y:S02]  /*0480*/  ISETP.GE.AND P2, PT, R9, c[0x0][0x160], PT ;  /* 0x0000580009007a0c */ /* 0x000fe40003f46270 */
[----:B------:R-:W-:Y:S01]  /*0490*/  ISETP.GE.AND P3, PT, R11, c[0x0][0x160], PT ;  /* 0x000058000b007a0c */ /* 0x000fe20003f66270 */
[----:B------:R-:W-:Y:S01]  /*04a0*/  @!P0 IMAD.WIDE R22, R23, 0x2, R2 ;  /* 0x0000000217168825 */ /* 0x000fe200078e0202 */
[-C--:B------:R-:W-:Y:S02]  /*04b0*/  ISETP.GE.OR P2, PT, R9, R14.reuse, P2 ;  /* 0x0000000e0900720c */ /* 0x080fe40001746670 */
[----:B------:R-:W-:-:S03]  /*04c0*/  ISETP.GE.OR P3, PT, R11, R14, P3 ;  /* 0x0000000e0b00720c */ /* 0x000fc60001f66670 */
[----:B------:R-:W2:Y:S02]  /*04d0*/  @!P0 LDG.E.U16 R22, [R22.64] ;  /* 0x0000000616168981 */ /* 0x000ea4000c1e1500 */
[----:B------:R-:W-:-:S06]  /*04e0*/  @!P1 IMAD.WIDE R6, R7, 0x2, R2 ;  /* 0x0000000207069825 */ /* 0x000fcc00078e0202 */
[--C-:B------:R-:W-:Y:S01]  /*04f0*/  @!P2 IMAD.WIDE R8, R9, 0x2, R2.reuse ;  /* 0x000000020908a825 */ /* 0x100fe200078e0202 */
[----:B------:R-:W3:Y:S03]  /*0500*/  @!P1 LDG.E.U16 R6, [R6.64] ;  /* 0x0000000606069981 */ /* 0x000ee6000c1e1500 */
[----:B------:R-:W-:Y:S02]  /*0510*/  @!P3 IMAD.WIDE R10, R11, 0x2, R2 ;  /* 0x000000020b0ab825 */ /* 0x000fe400078e0202 */
[----:B------:R-:W4:Y:S04]  /*0520*/  @!P2 LDG.E.U16 R8, [R8.64] ;  /* 0x000000060808a981 */ /* 0x000f28000c1e1500 */
[----:B------:R-:W5:Y:S01]  /*0530*/  @!P3 LDG.E.U16 R10, [R10.64] ;  /* 0x000000060a0ab981 */ /* 0x000f62000c1e1500 */
[----:B------:R-:W-:-:S05]  /*0540*/  MOV R21, c[0x0][0x0] ;  /* 0x0000000000157a02 */ /* 0x000fca0000000f00 */
[----:B------:R-:W-:-:S05]  /*0550*/  IMAD R20, R21, 0x4, R20 ;  /* 0x0000000415147824 */ /* 0x000fca00078e0214 */
[----:B------:R-:W-:Y:S02]  /*0560*/  ISETP.LT.AND P4, PT, R20, R14, PT ;  /* 0x0000000e1400720c */ /* 0x000fe40003f81270 */
[----:B--2---:R-:W-:-:S05]  /*0570*/  @!P0 PRMT R22, RZ, 0x5410, R22 ;  /* 0x00005410ff168816 */ /* 0x004fca0000000016 */
[----:B------:R-:W-:Y:S01]  /*0580*/  @!P0 FFMA.FTZ R15, R22, R22, R15 ;  /* 0x00000016160f8223 */ /* 0x000fe2000001000f */
[----:B------:R-:W-:Y:S02]  /*0590*/  ISETP.GE.AND P0, PT, R20, c[0x0][0x160], PT ;  /* 0x0000580014007a0c */ /* 0x000fe40003f06270 */
[----:B---3--:R-:W-:-:S05]  /*05a0*/  @!P1 PRMT R7, RZ, 0x5410, R6 ;  /* 0x00005410ff079816 */ /* 0x008fca0000000006 */
[----:B------:R-:W-:Y:S01]  /*05b0*/  @!P1 FFMA.FTZ R18, R7, R7, R18 ;  /* 0x0000000707129223 */ /* 0x000fe20000010012 */
[----:B----4-:R-:W-:Y:S02]  /*05c0*/  @!P2 PRMT R8, RZ, 0x5410, R8 ;  /* 0x00005410ff08a816 */ /* 0x010fe40000000008 */
[----:B-----5:R-:W-:-:S03]  /*05d0*/  @!P3 PRMT R7, RZ, 0x5410, R10 ;  /* 0x00005410ff07b816 */ /* 0x020fc6000000000a */
[----:B------:R-:W-:Y:S02]  /*05e0*/  @!P2 FFMA.FTZ R17, R8, R8, R17 ;  /* 0x000000080811a223 */ /* 0x000fe40000010011 */
[----:B------:R-:W-:Y:S01]  /*05f0*/  @!P3 FFMA.FTZ R16, R7, R7, R16 ;  /* 0x000000070710b223 */ /* 0x000fe20000010010 */
[----:B------:R-:W-:Y:S05]  /*0600*/  @!P0 BRA P4, `(.L_x_5) ;  /* 0xfffffdf000008947 */ /* 0x000fea000203ffff */
.L_x_4:
[----:B------:R-:W0:Y:S01]  /*0610*/  S2R R3, SR_TID.Y ;  /* 0x0000000000037919 */ /* 0x000e220000002200 */
[----:B------:R-:W-:Y:S02]  /*0620*/  IMAD.MOV.U32 R7, RZ, RZ, c[0x0][0x0] ;  /* 0x00000000ff077624 */ /* 0x000fe400078e00ff */
[----:B------:R-:W-:Y:S01]  /*0630*/  FADD.FTZ R15, RZ, R15 ;  /* 0x0000000fff0f7221 */ /* 0x000fe20000010000 */
[----:B------:R-:W0:Y:S01]  /*0640*/  S2R R2, SR_TID.X ;  /* 0x0000000000027919 */ /* 0x000e220000002100 */
[----:B------:R-:W-:Y:S02]  /*0650*/  IMAD R7, R7, c[0x0][0x4], RZ ;  /* 0x0000010007077a24 */ /* 0x000fe400078e02ff */
[----:B------:R-:W-:-:S03]  /*0660*/  FADD.FTZ R18, R15, R18 ;  /* 0x000000120f127221 */ /* 0x000fc60000010000 */
[C---:B------:R-:W-:Y:S01]  /*0670*/  ISETP.GE.AND P2, PT, R7.reuse, 0x40, PT ;  /* 0x000000400700780c */ /* 0x040fe20003f46270 */
[----:B------:R-:W-:Y:S01]  /*0680*/  FADD.FTZ R17, R18, R17 ;  /* 0x0000001112117221 */ /* 0x000fe20000010000 */
[----:B------:R-:W-:-:S03]  /*0690*/  ISETP.GE.AND P0, PT, R7, 0x80, PT ;  /* 0x000000800700780c */ /* 0x000fc60003f06270 */
[----:B------:R-:W-:Y:S02]  /*06a0*/  FADD.FTZ R16, R17, R16 ;  /* 0x0000001011107221 */ /* 0x000fe40000010000 */
[----:B0-----:R-:W-:-:S06]  /*06b0*/  IMAD R3, R3, c[0x0][0x0], R2 ;  /* 0x0000000003037a24 */ /* 0x001fcc00078e0202 */
[----:B------:R0:W-:Y:S04]  /*06c0*/  @P2 STS [R3.X4], R16 ;  /* 0x0000001003002388 */ /* 0x0001e80000004800 */
[----:B------:R-:W-:Y:S01]  /*06d0*/  @P2 BAR.SYNC.DEFER_BLOCKING 0x0 ;  /* 0x0000000000002b1d */ /* 0x000fe20000010000 */
[----:B------:R-:W-:-:S05]  /*06e0*/  ISETP.GT.AND P1, PT, R3, 0x1f, PT ;  /* 0x0000001f0300780c */ /* 0x000fca0003f24270 */
[----:B------:R-:W-:Y:S08]  /*06f0*/  @!P0 BRA `(.L_x_6) ;  /* 0x000000c000008947 */ /* 0x000ff00003800000 */
[----:B0-----:R-:W-:Y:S02]  /*0700*/  SHF.L.U32 R6, R3, 0x2, RZ ;  /* 0x0000000203067819 */ /* 0x001fe400000006ff */
.L_x_7:
[----:B------:R-:W-:-:S04]  /*0710*/  SHF.R.S32.HI R10, RZ, 0x1, R7 ;  /* 0x00000001ff0a7819 */ /* 0x000fc80000011407 */
[----:B------:R-:W-:-:S13]  /*0720*/  ISETP.GE.AND P0, PT, R3, R10, PT ;  /* 0x0000000a0300720c */ /* 0x000fda0003f06270 */
[----:B------:R-:W-:Y:S01]  /*0730*/  @!P0 IMAD R9, R10, 0x4, R6 ;  /* 0x000000040a098824 */ /* 0x000fe200078e0206 */
[----:B------:R-:W-:Y:S05]  /*0740*/  @!P0 LDS R8, [R3.X4] ;  /* 0x0000000003088984 */ /* 0x000fea0000004800 */
[----:B------:R-:W0:Y:S02]  /*0750*/  @!P0 LDS R9, [R9] ;  /* 0x0000000009098984 */ /* 0x000e240000000800 */
[----:B0-----:R-:W-:-:S05]  /*0760*/  @!P0 FADD.FTZ R8, R8, R9 ;  /* 0x0000000908088221 */ /* 0x001fca0000010000 */
[----:B------:R0:W-:Y:S04]  /*0770*/  @!P0 STS [R3.X4], R8 ;  /* 0x0000000803008388 */ /* 0x0001e80000004800 */
[----:B------:R-:W-:Y:S01]  /*0780*/  BAR.SYNC.DEFER_BLOCKING 0x0 ;  /* 0x0000000000007b1d */ /* 0x000fe20000010000 */
[----:B------:R-:W-:Y:S01]  /*0790*/  ISETP.GT.AND P0, PT, R7, 0xff, PT ;  /* 0x000000ff0700780c */ /* 0x000fe20003f04270 */
[----:B------:R-:W-:-:S12]  /*07a0*/  IMAD.MOV.U32 R7, RZ, RZ, R10 ;  /* 0x000000ffff077224 */ /* 0x000fd800078e000a */
[----:B0-----:R-:W-:Y:S05]  /*07b0*/  @P0 BRA `(.L_x_7) ;  /* 0xffffff5000000947 */ /* 0x001fea000383ffff */
.L_x_6:
[----:B0-----:R-:W-:Y:S05]  /*07c0*/  @P1 BRA `(.L_x_8) ;  /* 0x000000f000001947 */ /* 0x001fea0003800000 */
[----:B------:R-:W-:Y:S04]  /*07d0*/  @P2 LDS R6, [R3.X4] ;  /* 0x0000000003062984 */ /* 0x000fe80000004800 */
[----:B------:R-:W0:Y:S02]  /*07e0*/  @P2 LDS R7, [R3.X4+0x80] ;  /* 0x0000800003072984 */ /* 0x000e240000004800 */
[----:B0-----:R-:W-:Y:S01]  /*07f0*/  @P2 FADD.FTZ R16, R6, R7 ;  /* 0x0000000706102221 */ /* 0x001fe20000010000 */
[----:B------:R-:W-:Y:S05]  /*0800*/  BRA.DIV ~URZ, `(.L_x_9) ;  /* 0x000002027f007947 */ /* 0x000fea000b800000 */
[----:B------:R0:W1:Y:S02]  /*0810*/  SHFL.DOWN PT, R3, R16, 0x10, 0x1f ;  /* 0x0a001f0010037f89 */ /* 0x00006400000e0000 */
.L_x_11:
[----:B01----:R-:W-:Y:S01]  /*0820*/  FADD.FTZ R16, R3, R16 ;  /* 0x0000001003107221 */ /* 0x003fe20000010000 */
[----:B------:R-:W-:Y:S05]  /*0830*/  BRA.DIV ~URZ, `(.L_x_10) ;  /* 0x000002427f007947 */ /* 0x000fea000b800000 */
[----:B------:R-:W0:Y:S02]  /*0840*/  SHFL.DOWN PT, R3, R16, 0x8, 0x1f ;  /* 0x09001f0010037f89 */ /* 0x000e2400000e0000 */
[----:B0-----:R-:W-:-:S05]  /*0850*/  FADD.FTZ R3, R16, R3 ;  /* 0x0000000310037221 */ /* 0x001fca0000010000 */
[----:B------:R-:W0:Y:S02]  /*0860*/  SHFL.DOWN PT, R6, R3, 0x4, 0x1f ;  /* 0x08801f0003067f89 */ /* 0x000e2400000e0000 */
[----:B0-----:R-:W-:-:S05]  /*0870*/  FADD.FTZ R6, R3, R6 ;  /* 0x0000000603067221 */ /* 0x001fca0000010000 */
[----:B------:R-:W0:Y:S02]  /*0880*/  SHFL.DOWN PT, R7, R6, 0x2, 0x1f ;  /* 0x08401f0006077f89 */ /* 0x000e2400000e0000 */
[----:B0-----:R-:W-:-:S05]  /*0890*/  FADD.FTZ R8, R6, R7 ;  /* 0x0000000706087221 */ /* 0x001fca0000010000 */
[----:B------:R0:W1:Y:S02]  /*08a0*/  SHFL.DOWN PT, R7, R8, 0x1, 0x1f ;  /* 0x08201f0008077f89 */ /* 0x00006400000e0000 */
.L_x_12:
[----:B-1----:R-:W-:Y:S02]  /*08b0*/  FADD.FTZ R11, R7, R8 ;  /* 0x00000008070b7221 */ /* 0x002fe40000010000 */
.L_x_8:
[----:B------:R-:W-:Y:S01]  /*08c0*/  WARPSYNC 0xffffffff ;  /* 0xffffffff00007948 */ /* 0x000fe20003800000 */
[----:B------:R-:W-:Y:S01]  /*08d0*/  BAR.SYNC.DEFER_BLOCKING 0x0 ;  /* 0x0000000000007b1d */ /* 0x000fe20000010000 */
[----:B------:R-:W-:-:S13]  /*08e0*/  ISETP.NE.AND P0, PT, R2, RZ, PT ;  /* 0x000000ff0200720c */ /* 0x000fda0003f05270 */
[----:B------:R-:W-:Y:S05]  /*08f0*/  @P0 EXIT ;  /* 0x000000000000094d */ /* 0x000fea0003800000 */
[----:B------:R-:W-:Y:S02]  /*0900*/  FSETP.GEU.FTZ.AND P0, PT, |R11|, +INF , PT ;  /* 0x7f8000000b00780b */ /* 0x000fe40003f1e200 */
[----:B------:R-:W-:-:S04]  /*0910*/  LEA R2, P1, R0, c[0x0][0xea0], 0x2 ;  /* 0x0003a80000027a11 */ /* 0x000fc800078210ff */
[----:B------:R-:W-:-:S07]  /*0920*/  LEA.HI.X R3, R0, c[0x0][0xea4], RZ, 0x2, P1 ;  /* 0x0003a90000037a11 */ /* 0x000fce00008f14ff */
[----:B------:R-:W-:-:S05]  /*0930*/  @P0 MOV R9, 0x1 ;  /* 0x0000000100090802 */ /* 0x000fca0000000f00 */
[----:B------:R1:W-:Y:S04]  /*0940*/  @P0 STG.E.STRONG.SYS [R4.64], R9 ;  /* 0x0000000904000986 */ /* 0x0003e8000c115906 */
[----:B------:R-:W2:Y:S01]  /*0950*/  LDG.E R0, [R2.64] ;  /* 0x0000000602007981 */ /* 0x000ea2000c1e1900 */
[----:B------:R-:W-:Y:S02]  /*0960*/  ULDC.S8 UR4, c[0x0][0xeb0] ;  /* 0x0003ac0000047ab9 */ /* 0x000fe40000000200 */
[----:B------:R-:W-:Y:S01]  /*0970*/  ISETP.NE.AND P0, PT, RZ, UR4, PT ;  /* 0x00000004ff007c0c */ /* 0x000fe2000bf05270 */
[----:B--2---:R-:W-:-:S05]  /*0980*/  FADD.FTZ R7, R11, R0 ;  /* 0x000000000b077221 */ /* 0x004fca0000010000 */
[----:B------:R1:W-:Y:S07]  /*0990*/  STG.E [R2.64], R7 ;  /* 0x0000000702007986 */ /* 0x0003ee000c101906 */
[----:B------:R-:W-:Y:S05]  /*09a0*/  @!P0 EXIT ;  /* 0x000000000000894d */ /* 0x000fea0003800000 */
[----:B------:R-:W-:Y:S01]  /*09b0*/  IADD3 R12, R12, c[0x0][0xe90], RZ ;  /* 0x0003a4000c0c7a10 */ /* 0x000fe20007ffe0ff */
[----:B-1----:R-:W-:-:S04]  /*09c0*/  IMAD.MOV.U32 R3, RZ, RZ, 0x4 ;  /* 0x00000004ff037424 */ /* 0x002fc800078e00ff */
[----:B------:R-:W-:-:S04]  /*09d0*/  IMAD R2, R12, c[0x0][0xeb4], R13 ;  /* 0x0003ad000c027a24 */ /* 0x000fc800078e020d */
[----:B------:R-:W-:-:S05]  /*09e0*/  IMAD.WIDE R2, R2, R3, c[0x0][0xea8] ;  /* 0x0003aa0002027625 */ /* 0x000fca00078e0203 */
[----:B------:R-:W-:Y:S01]  /*09f0*/  STG.E [R2.64], R11 ;  /* 0x0000000b02007986 */ /* 0x000fe2000c101906 */
[----:B------:R-:W-:Y:S05]  /*0a00*/  EXIT ;  /* 0x000000000000794d */ /* 0x000fea0003800000 */
.L_x_9:
[----:B------:R-:W-:Y:S01]  /*0a10*/  HFMA2.MMA R3, -RZ, RZ, 0, 9.5367431640625e-07 ;  /* 0x00000010ff037435 */ /* 0x000fe200000001ff */
[----:B------:R-:W-:Y:S01]  /*0a20*/  IMAD.MOV.U32 R8, RZ, RZ, R16 ;  /* 0x000000ffff087224 */ /* 0x000fe200078e0010 */
[----:B------:R-:W-:Y:S01]  /*0a30*/  MOV R6, 0xa70 ;  /* 0x00000a7000067802 */ /* 0x000fe20000000f00 */
[----:B------:R-:W-:Y:S02]  /*0a40*/  IMAD.MOV.U32 R9, RZ, RZ, 0x1f ;  /* 0x0000001fff097424 */ /* 0x000fe400078e00ff */
[----:B------:R-:W-:Y:S02]  /*0a50*/  IMAD.MOV.U32 R10, RZ, RZ, -0x1 ;  /* 0xffffffffff0a7424 */ /* 0x000fe400078e00ff */
[----:B------:R-:W-:Y:S05]  /*0a60*/  CALL.REL.NOINC `($__internal_0_$__cuda_sm70_shflsync_down_p) ;  /* 0x000001b000007944 */ /* 0x000fea0003c00000 */
[----:B01----:R-:W-:Y:S05]  /*0a70*/  BRA `(.L_x_11) ;  /* 0xfffffda000007947 */ /* 0x003fea000383ffff */
.L_x_10:
[----:B------:R-:W-:Y:S01]  /*0a80*/  MOV R8, R16 ;  /* 0x0000001000087202 */ /* 0x000fe20000000f00 */
[----:B------:R-:W-:Y:S01]  /*0a90*/  IMAD.MOV.U32 R3, RZ, RZ, 0x8 ;  /* 0x00000008ff037424 */ /* 0x000fe200078e00ff */
[----:B------:R-:W-:Y:S01]  /*0aa0*/  MOV R10, 0xffffffff ;  /* 0xffffffff000a7802 */ /* 0x000fe20000000f00 */
[----:B------:R-:W-:Y:S01]  /*0ab0*/  IMAD.MOV.U32 R9, RZ, RZ, 0x1f ;  /* 0x0000001fff097424 */ /* 0x000fe200078e00ff */
[----:B------:R-:W-:-:S02]  /*0ac0*/  MOV R6, 0xae0 ;  /* 0x00000ae000067802 */ /* 0x000fc40000000f00 */
[----:B------:R-:W-:Y:S05]  /*0ad0*/  CALL.REL.NOINC `($__internal_0_$__cuda_sm70_shflsync_down_p) ;  /* 0x0000014000007944 */ /* 0x000fea0003c00000 */
[----:B01----:R-:W-:Y:S01]  /*0ae0*/  FADD.FTZ R8, R16, R3 ;  /* 0x0000000310087221 */ /* 0x003fe20000010000 */
[----:B------:R-:W-:Y:S01]  /*0af0*/  MOV R10, 0xffffffff ;  /* 0xffffffff000a7802 */ /* 0x000fe20000000f00 */
[----:B------:R-:W-:Y:S01]  /*0b00*/  IMAD.MOV.U32 R3, RZ, RZ, 0x4 ;  /* 0x00000004ff037424 */ /* 0x000fe200078e00ff */
[----:B------:R-:W-:Y:S01]  /*0b10*/  MOV R6, 0xb40 ;  /* 0x00000b4000067802 */ /* 0x000fe20000000f00 */
[----:B------:R-:W-:-:S02]  /*0b20*/  IMAD.MOV.U32 R9, RZ, RZ, 0x1f ;  /* 0x0000001fff097424 */ /* 0x000fc400078e00ff */
        /* <DEDUP_REMOVED lines=13> */
[----:B-1----:R-:W-:Y:S01]  /*0c00*/  IMAD.MOV.U32 R7, RZ, RZ, R3 ;  /* 0x000000ffff077224 */ /* 0x002fe200078e0003 */
[----:B0-----:R-:W-:Y:S05]  /*0c10*/  BRA `(.L_x_12) ;  /* 0xfffffc9000007947 */ /* 0x001fea000383ffff */
        .weak           $__internal_0_$__cuda_sm70_shflsync_down_p
        .type           $__internal_0_$__cuda_sm70_shflsync_down_p,@function
        .size           $__internal_0_$__cuda_sm70_shflsync_down_p,(.L_x_61 - $__internal_0_$__cuda_sm70_shflsync_down_p)
$__internal_0_$__cuda_sm70_shflsync_down_p:
[----:B------:R-:W-:Y:S01]  /*0c20*/  HFMA2.MMA R7, -RZ, RZ, 0, 0 ;  /* 0x00000000ff077435 */ /* 0x000fe200000001ff */
[----:B------:R-:W-:Y:S04]  /*0c30*/  WARPSYNC R10 ;  /* 0x0000000a00007348 */ /* 0x000fe80003800000 */
[----:B------:R0:W1:Y:S01]  /*0c40*/  SHFL.DOWN PT, R3, R8, R3, R9 ;  /* 0x0800000308037389 */ /* 0x00006200000e0009 */
[----:B------:R-:W-:Y:S05]  /*0c50*/  RET.REL.NODEC R6 `(_Z25multi_tensor_apply_kernelI18TensorListMetadataILi1EE13L2NormFunctorIN3c108BFloat16EEJPfS6_biEEvlPViT_T0_DpT1_) ;  /* 0xfffff3a006007950 */ /* 0x000fea0003c3ffff */
.L_x_13:
[----:B------:R-:W-:-:S00]  /*0c60*/  BRA `(.L_x_13) ;  /* 0xfffffff000007947 */ /* 0x000fc0000383ffff */
[----:B------:R-:W-:-:S00]  /*0c70*/  NOP ;  /* 0x0000000000007918 */ /* 0x000fc00000000000 */
        /* <DEDUP_REMOVED lines=8> */
.L_x_61:


//--------------------- .text._Z25multi_tensor_apply_kernelI18TensorListMetadataILi1EE13L2NormFunctorIN3c104HalfEEJPfS6_biEEvlPViT_T0_DpT1_ --------------------------
	.section	.text._Z25multi_tensor_apply_kernelI18TensorListMetadataILi1EE13L2NormFunctorIN3c104HalfEEJPfS6_biEEvlPViT_T0_DpT1_,"ax",@progbits
	.sectioninfo	@"SHI_REGISTERS=28"
	.align	128
        .global         _Z25multi_tensor_apply_kernelI18TensorListMetadataILi1EE13L2NormFunctorIN3c104HalfEEJPfS6_biEEvlPViT_T0_DpT1_
        .type           _Z25multi_tensor_apply_kernelI18TensorListMetadataILi1EE13L2NormFunctorIN3c104HalfEEJPfS6_biEEvlPViT_T0_DpT1_,@function
        .size           _Z25multi_tensor_apply_kernelI18TensorListMetadataILi1EE13L2NormFunctorIN3c104HalfEEJPfS6_biEEvlPViT_T0_DpT1_,(.L_x_62 - _Z25multi_tensor_apply_kernelI18TensorListMetadataILi1EE13L2NormFunctorIN3c104HalfEEJPfS6_biEEvlPViT_T0_DpT1_)
        .other          _Z25multi_tensor_apply_kernelI18TensorListMetadataILi1EE13L2NormFunctorIN3c104HalfEEJPfS6_biEEvlPViT_T0_DpT1_,@"STO_CUDA_ENTRY STV_DEFAULT"
_Z25multi_tensor_apply_kernelI18TensorListMetadataILi1EE13L2NormFunctorIN3c104HalfEEJPfS6_biEEvlPViT_T0_DpT1_:
.text._Z25multi_tensor_apply_kernelI18TensorListMetadataILi1EE13L2NormFunctorIN3c104HalfEEJPfS6_biEEvlPViT_T0_DpT1_:
        /* <DEDUP_REMOVED lines=27> */
[----:B------:R-:W-:Y:S01]  /*01b0*/  IMAD.MOV.U32 R17, RZ, RZ, RZ ;  /* 0x000000ffff117224 */ /* 0x000fe200078e00ff */
[----:B------:R-:W-:Y:S01]  /*01c0*/  CS2R R18, SRZ ;  /* 0x0000000000127805 */ /* 0x000fe2000001ff00 */
[----:B0-----:R-:W-:-:S05]  /*01d0*/  IMAD.SHL.U32 R7, R9, 0x4, RZ ;  /* 0x0000000409077824 */ /* 0x001fca00078e00ff */
[----:B------:R-:W-:-:S04]  /*01e0*/  ISETP.GE.AND P0, PT, R7, c[0x0][0x160], PT ;  /* 0x0000580007007a0c */ /* 0x000fc80003f06270 */
[----:B------:R-:W-:-:S13]  /*01f0*/  ISETP.GE.OR P0, PT, R7, R16, P0 ;  /* 0x000000100700720c */ /* 0x000fda0000706670 */
[----:B------:R-:W-:Y:S05]  /*0200*/  @P0 BRA `(.L_x_16) ;  /* 0x0000012000000947 */ /* 0x000fea0003800000 */
[----:B------:R-:W-:Y:S02]  /*0210*/  IMAD.MOV.U32 R17, RZ, RZ, RZ ;  /* 0x000000ffff117224 */ /* 0x000fe400078e00ff */
.L_x_17:
[----:B------:R-:W-:-:S06]  /*0220*/  IMAD.WIDE R6, R9, 0x8, R2 ;  /* 0x0000000809067825 */ /* 0x000fcc00078e0202 */
[----:B------:R-:W2:Y:S01]  /*0230*/  LDG.E.64 R6, [R6.64] ;  /* 0x0000000606067981 */ /* 0x000ea2000c1e1b00 */
[----:B------:R-:W-:-:S05]  /*0240*/  IADD3 R9, R9, c[0x0][0x0], RZ ;  /* 0x0000000009097a10 */ /* 0x000fca0007ffe0ff */
[----:B------:R-:W-:-:S05]  /*0250*/  IMAD.SHL.U32 R11, R9, 0x4, RZ ;  /* 0x00000004090b7824 */ /* 0x000fca00078e00ff */
[C---:B------:R-:W-:Y:S02]  /*0260*/  ISETP.GE.AND P0, PT, R11.reuse, c[0x0][0x160], PT ;  /* 0x000058000b007a0c */ /* 0x040fe40003f06270 */
[----:B------:R-:W-:Y:S02]  /*0270*/  ISETP.LT.AND P1, PT, R11, R16, PT ;  /* 0x000000100b00720c */ /* 0x000fe40003f21270 */
[--C-:B--2---:R-:W-:Y:S01]  /*0280*/  SHF.R.U64 R8, R6, 0x10, R7.reuse ;  /* 0x0000001006087819 */ /* 0x104fe20000001207 */
[----:B------:R-:W-:Y:S01]  /*0290*/  HADD2.F32 R11, -RZ, R6.H0_H0 ;  /* 0x20000006ff0b7230 */ /* 0x000fe20000004100 */
[----:B------:R-:W-:Y:S01]  /*02a0*/  SHF.R.U32.HI R10, RZ, 0x10, R7 ;  /* 0x00000010ff0a7819 */ /* 0x000fe20000011607 */
[----:B------:R-:W-:Y:S02]  /*02b0*/  HADD2.F32 R13, -RZ, R7.H0_H0 ;  /* 0x20000007ff0d7230 */ /* 0x000fe40000004100 */
[----:B------:R-:W-:Y:S01]  /*02c0*/  HADD2.F32 R8, -RZ, R8.H0_H0 ;  /* 0x20000008ff087230 */ /* 0x000fe20000004100 */
[----:B------:R-:W-:Y:S01]  /*02d0*/  FFMA.FTZ R20, R11, R11, R20 ;  /* 0x0000000b0b147223 */ /* 0x000fe20000010014 */
[----:B------:R-:W-:Y:S01]  /*02e0*/  HADD2.F32 R10, -RZ, R10.H0_H0 ;  /* 0x2000000aff0a7230 */ /* 0x000fe20000004100 */
[----:B------:R-:W-:-:S02]  /*02f0*/  FFMA.FTZ R18, R13, R13, R18 ;  /* 0x0000000d0d127223 */ /* 0x000fc40000010012 */
[----:B------:R-:W-:Y:S02]  /*0300*/  FFMA.FTZ R19, R8, R8, R19 ;  /* 0x0000000808137223 */ /* 0x000fe40000010013 */
[----:B------:R-:W-:Y:S01]  /*0310*/  FFMA.FTZ R17, R10, R10, R17 ;  /* 0x0000000a0a117223 */ /* 0x000fe20000010011 */
[----:B------:R-:W-:Y:S05]  /*0320*/  @!P0 BRA P1, `(.L_x_17) ;  /* 0xfffffef000008947 */ /* 0x000fea000083ffff */
.L_x_16:
[----:B------:R-:W-:Y:S05]  /*0330*/  BSYNC B0 ;  /* 0x0000000000007941 */ /* 0x000fea0003800000 */
.L_x_15:
[----:B------:R-:W-:Y:S05]  /*0340*/  BRA `(.L_x_18) ;  /* 0x000002c000007947 */ /* 0x000fea0003800000 */
.L_x_14:
[----:B------:R-:W-:-:S04]  /*0350*/  ISETP.LT.AND P0, PT, RZ, c[0x0][0x160], PT ;  /* 0x00005800ff007a0c */ /* 0x000fc80003f01270 */
[----:B------:R-:W-:-:S13]  /*0360*/  ISETP.GT.AND P0, PT, R16, RZ, P0 ;  /* 0x000000ff1000720c */ /* 0x000fda0000704270 */
[----:B------:R-:W-:Y:S01]  /*0370*/  @!P0 MOV R17, RZ ;  /* 0x000000ff00118202 */ /* 0x000fe20000000f00 */
[----:B------:R-:W-:Y:S01]  /*0380*/  @!P0 CS2R R18, SRZ ;  /* 0x0000000000128805 */ /* 0x000fe2000001ff00 */
[----:B------:R-:W-:Y:S01]  /*0390*/  @!P0 IMAD.MOV.U32 R20, RZ, RZ, RZ ;  /* 0x000000ffff148224 */ /* 0x000fe200078e00ff */
[----:B------:R-:W-:Y:S05]  /*03a0*/  @!P0 BRA `(.L_x_18) ;  /* 0x0000026000008947 */ /* 0x000fea0003800000 */
[----:B------:R-:W0:Y:S01]  /*03b0*/  S2R R21, SR_TID.X ;  /* 0x0000000000157919 */ /* 0x000e220000002100 */
[----:B------:R-:W-:Y:S01]  /*03c0*/  HFMA2.MMA R17, -RZ, RZ, 0, 0 ;  /* 0x00000000ff117435 */ /* 0x000fe200000001ff */
[----:B------:R-:W-:Y:S01]  /*03d0*/  IMAD.MOV.U32 R22, RZ, RZ, RZ ;  /* 0x000000ffff167224 */ /* 0x000fe200078e00ff */
[----:B------:R-:W-:Y:S01]  /*03e0*/  CS2R R18, SRZ ;  /* 0x0000000000127805 */ /* 0x000fe2000001ff00 */
[----:B------:R-:W-:Y:S02]  /*03f0*/  IMAD.MOV.U32 R20, RZ, RZ, RZ ;  /* 0x000000ffff147224 */ /* 0x000fe400078e00ff */
.L_x_19:
[----:B0-----:R-:W-:-:S05]  /*0400*/  IMAD.IADD R7, R21, 0x1, R22 ;  /* 0x0000000115077824 */ /* 0x001fca00078e0216 */
[C---:B------:R-:W-:Y:S02]  /*0410*/  IADD3 R9, R7.reuse, c[0x0][0x0], RZ ;  /* 0x0000000007097a10 */ /* 0x040fe40007ffe0ff */
[----:B------:R-:W-:Y:S02]  /*0420*/  ISETP.GE.AND P1, PT, R7, c[0x0][0x160], PT ;  /* 0x0000580007007a0c */ /* 0x000fe40003f26270 */
[C---:B------:R-:W-:Y:S02]  /*0430*/  IADD3 R11, R9.reuse, c[0x0][0x0], RZ ;  /* 0x00000000090b7a10 */ /* 0x040fe40007ffe0ff */
[----:B------:R-:W-:Y:S02]  /*0440*/  ISETP.GE.AND P2, PT, R9, c[0x0][0x160], PT ;  /* 0x0000580009007a0c */ /* 0x000fe40003f46270 */
[C---:B------:R-:W-:Y:S02]  /*0450*/  IADD3 R13, R11.reuse, c[0x0][0x0], RZ ;  /* 0x000000000b0d7a10 */ /* 0x040fe40007ffe0ff */
[----:B------:R-:W-:-:S02]  /*0460*/  ISETP.GE.AND P3, PT, R11, c[0x0][0x160], PT ;  /* 0x000058000b007a0c */ /* 0x000fc40003f66270 */
[----:B------:R-:W-:Y:S02]  /*0470*/  ISETP.GE.AND P0, PT, R13, c[0x0][0x160], PT ;  /* 0x000058000d007a0c */ /* 0x000fe40003f06270 */
[-C--:B------:R-:W-:Y:S02]  /*0480*/  ISETP.GE.OR P1, PT, R7, R16.reuse, P1 ;  /* 0x000000100700720c */ /* 0x080fe40000f26670 */
[-C--:B------:R-:W-:Y:S02]  /*0490*/  ISETP.GE.OR P2, PT, R9, R16.reuse, P2 ;  /* 0x000000100900720c */ /* 0x080fe40001746670 */
[-C--:B------:R-:W-:Y:S02]  /*04a0*/  ISETP.GE.OR P3, PT, R11, R16.reuse, P3 ;  /* 0x000000100b00720c */ /* 0x080fe40001f66670 */
[----:B------:R-:W-:-:S07]  /*04b0*/  ISETP.GE.OR P0, PT, R13, R16, P0 ;  /* 0x000000100d00720c */ /* 0x000fce0000706670 */
[----:B------:R-:W-:-:S04]  /*04c0*/  @!P1 IMAD.WIDE R6, R7, 0x2, R2 ;  /* 0x0000000207069825 */ /* 0x000fc800078e0202 */
[--C-:B------:R-:W-:Y:S02]  /*04d0*/  @!P2 IMAD.WIDE R8, R9, 0x2, R2.reuse ;  /* 0x000000020908a825 */ /* 0x100fe400078e0202 */
[----:B------:R-:W2:Y:S02]  /*04e0*/  @!P1 LDG.E.U16 R6, [R6.64] ;  /* 0x0000000606069981 */ /* 0x000ea4000c1e1500 */
[--C-:B------:R-:W-:Y:S02]  /*04f0*/  @!P3 IMAD.WIDE R10, R11, 0x2, R2.reuse ;  /* 0x000000020b0ab825 */ /* 0x100fe400078e0202 */
[----:B------:R-:W3:Y:S02]  /*0500*/  @!P2 LDG.E.U16 R8, [R8.64] ;  /* 0x000000060808a981 */ /* 0x000ee4000c1e1500 */
[----:B------:R-:W-:Y:S02]  /*0510*/  @!P0 IMAD.WIDE R12, R13, 0x2, R2 ;  /* 0x000000020d0c8825 */ /* 0x000fe400078e0202 */
[----:B------:R-:W4:Y:S04]  /*0520*/  @!P3 LDG.E.U16 R10, [R10.64] ;  /* 0x000000060a0ab981 */ /* 0x000f28000c1e1500 */
[----:B------:R-:W5:Y:S01]  /*0530*/  @!P0 LDG.E.U16 R12, [R12.64] ;  /* 0x000000060c0c8981 */ /* 0x000f62000c1e1500 */
[----:B------:R-:W-:-:S05]  /*0540*/  MOV R23, c[0x0][0x0] ;  /* 0x0000000000177a02 */ /* 0x000fca0000000f00 */
[----:B------:R-:W-:-:S05]  /*0550*/  IMAD R22, R23, 0x4, R22 ;  /* 0x0000000417167824 */ /* 0x000fca00078e0216 */
[C---:B------:R-:W-:Y:S02]  /*0560*/  ISETP.GE.AND P4, PT, R22.reuse, c[0x0][0x160], PT ;  /* 0x0000580016007a0c */ /* 0x040fe40003f86270 */
[----:B------:R-:W-:Y:S01]  /*0570*/  ISETP.LT.AND P5, PT, R22, R16, PT ;  /* 0x000000101600720c */ /* 0x000fe20003fa1270 */
[----:B--2---:R-:W-:Y:S02]  /*0580*/  @!P1 HADD2.F32 R23, -RZ, R6.H0_H0 ;  /* 0x20000006ff179230 */ /* 0x004fe40000004100 */
[----:B---3--:R-:W-:Y:S02]  /*0590*/  @!P2 HADD2.F32 R24, -RZ, R8.H0_H0 ;  /* 0x20000008ff18a230 */ /* 0x008fe40000004100 */
[----:B----4-:R-:W-:Y:S02]  /*05a0*/  @!P3 HADD2.F32 R25, -RZ, R10.H0_H0 ;  /* 0x2000000aff19b230 */ /* 0x010fe40000004100 */
[----:B-----5:R-:W-:Y:S01]  /*05b0*/  @!P0 HADD2.F32 R6, -RZ, R12.H0_H0 ;  /* 0x2000000cff068230 */ /* 0x020fe20000004100 */
[----:B------:R-:W-:-:S02]  /*05c0*/  @!P1 FFMA.FTZ R20, R23, R23, R20 ;  /* 0x0000001717149223 */ /* 0x000fc40000010014 */
[----:B------:R-:W-:Y:S02]  /*05d0*/  @!P2 FFMA.FTZ R19, R24, R24, R19 ;  /* 0x000000181813a223 */ /* 0x000fe40000010013 */
[----:B------:R-:W-:Y:S02]  /*05e0*/  @!P3 FFMA.FTZ R18, R25, R25, R18 ;  /* 0x000000191912b223 */ /* 0x000fe40000010012 */
[----:B------:R-:W-:Y:S01]  /*05f0*/  @!P0 FFMA.FTZ R17, R6, R6, R17 ;  /* 0x0000000606118223 */ /* 0x000fe20000010011 */
[----:B------:R-:W-:Y:S05]  /*0600*/  @!P4 BRA P5, `(.L_x_19) ;  /* 0xfffffdf00000c947 */ /* 0x000fea000283ffff */
.L_x_18:
[----:B------:R-:W0:Y:S01]  /*0610*/  S2R R3, SR_TID.Y ;  /* 0x0000000000037919 */ /* 0x000e220000002200 */
[----:B------:R-:W-:Y:S01]  /*0620*/  MOV R7, c[0x0][0x0] ;  /* 0x0000000000077a02 */ /* 0x000fe20000000f00 */
[----:B------:R-:W-:Y:S02]  /*0630*/  FADD.FTZ R20, RZ, R20 ;  /* 0x00000014ff147221 */ /* 0x000fe40000010000 */
[----:B------:R-:W0:Y:S02]  /*0640*/  S2R R2, SR_TID.X ;  /* 0x0000000000027919 */ /* 0x000e240000002100 */
[----:B------:R-:W-:-:S02]  /*0650*/  IMAD R7, R7, c[0x0][0x4], RZ ;  /* 0x0000010007077a24 */ /* 0x000fc400078e02ff */
[----:B------:R-:W-:-:S03]  /*0660*/  FADD.FTZ R19, R20, R19 ;  /* 0x0000001314137221 */ /* 0x000fc60000010000 */
[----:B------:R-:W-:Y:S01]  /*0670*/  ISETP.GE.AND P2, PT, R7, 0x40, PT ;  /* 0x000000400700780c */ /* 0x000fe20003f46270 */
        /* <DEDUP_REMOVED lines=8> */
[----:B0-----:R-:W-:Y:S02]  /*0700*/  IMAD.SHL.U32 R6, R3, 0x4, RZ ;  /* 0x0000000403067824 */ /* 0x001fe400078e00ff */
.L_x_21:
[----:B------:R-:W-:-:S04]  /*0710*/  SHF.R.S32.HI R10, RZ, 0x1, R7 ;  /* 0x00000001ff0a7819 */ /* 0x000fc80000011407 */
[----:B------:R-:W-:-:S13]  /*0720*/  ISETP.GE.AND P0, PT, R3, R10, PT ;  /* 0x0000000a0300720c */ /* 0x000fda0003f06270 */
[----:B------:R-:W-:Y:S01]  /*0730*/  @!P0 LEA R9, R10, R6, 0x2 ;  /* 0x000000060a098211 */ /* 0x000fe200078e10ff */
        /* <DEDUP_REMOVED lines=8> */
.L_x_20:
[----:B0-----:R-:W-:Y:S05]  /*07c0*/  @P1 BRA `(.L_x_22) ;  /* 0x000000f000001947 */ /* 0x001fea0003800000 */
[----:B------:R-:W-:Y:S04]  /*07d0*/  @P2 LDS R6, [R3.X4] ;  /* 0x0000000003062984 */ /* 0x000fe80000004800 */
[----:B------:R-:W0:Y:S02]  /*07e0*/  @P2 LDS R7, [R3.X4+0x80] ;  /* 0x0000800003072984 */ /* 0x000e240000004800 */
[----:B0-----:R-:W-:Y:S01]  /*07f0*/  @P2 FADD.FTZ R18, R6, R7 ;  /* 0x0000000706122221 */ /* 0x001fe20000010000 */
[----:B------:R-:W-:Y:S05]  /*0800*/  BRA.DIV ~URZ, `(.L_x_23) ;  /* 0x000002027f007947 */ /* 0x000fea000b800000 */
[----:B------:R0:W1:Y:S02]  /*0810*/  SHFL.DOWN PT, R3, R18, 0x10, 0x1f ;  /* 0x0a001f0012037f89 */ /* 0x00006400000e0000 */
.L_x_25:
        /* <DEDUP_REMOVED lines=9> */
.L_x_26:
[----:B-1----:R-:W-:Y:S02]  /*08b0*/  FADD.FTZ R11, R7, R8 ;  /* 0x00000008070b7221 */ /* 0x002fe40000010000 */
.L_x_22:
        /* <DEDUP_REMOVED lines=21> */
.L_x_23:
[----:B------:R-:W-:Y:S01]  /*0a10*/  HFMA2.MMA R9, -RZ, RZ, 0, 1.847743988037109375e-06 ;  /* 0x0000001fff097435 */ /* 0x000fe200000001ff */
[----:B------:R-:W-:Y:S01]  /*0a20*/  MOV R8, R18 ;  /* 0x0000001200087202 */ /* 0x000fe20000000f00 */
[----:B------:R-:W-:Y:S01]  /*0a30*/  IMAD.MOV.U32 R3, RZ, RZ, 0x10 ;  /* 0x00000010ff037424 */ /* 0x000fe200078e00ff */
[----:B------:R-:W-:Y:S01]  /*0a40*/  MOV R6, 0xa70 ;  /* 0x00000a7000067802 */ /* 0x000fe20000000f00 */
[----:B------:R-:W-:Y:S02]  /*0a50*/  IMAD.MOV.U32 R10, RZ, RZ, -0x1 ;  /* 0xffffffffff0a7424 */ /* 0x000fe400078e00ff */
[----:B------:R-:W-:Y:S05]  /*0a60*/  CALL.REL.NOINC `($__internal_1_$__cuda_sm70_shflsync_down_p) ;  /* 0x000001b000007944 */ /* 0x000fea0003c00000 */
[----:B01----:R-:W-:Y:S05]  /*0a70*/  BRA `(.L_x_25) ;  /* 0xfffffda000007947 */ /* 0x003fea000383ffff */
.L_x_24:
[----:B------:R-:W-:Y:S01]  /*0a80*/  HFMA2.MMA R9, -RZ, RZ, 0, 1.847743988037109375e-06 ;  /* 0x0000001fff097435 */ /* 0x000fe200000001ff */
[----:B------:R-:W-:Y:S01]  /*0a90*/  MOV R8, R18 ;  /* 0x0000001200087202 */ /* 0x000fe20000000f00 */
[----:B------:R-:W-:Y:S01]  /*0aa0*/  IMAD.MOV.U32 R3, RZ, RZ, 0x8 ;  /* 0x00000008ff037424 */ /* 0x000fe200078e00ff */
[----:B------:R-:W-:Y:S01]  /*0ab0*/  MOV R6, 0xae0 ;  /* 0x00000ae000067802 */ /* 0x000fe20000000f00 */
[----:B------:R-:W-:Y:S02]  /*0ac0*/  IMAD.MOV.U32 R10, RZ, RZ, -0x1 ;  /* 0xffffffffff0a7424 */ /* 0x000fe400078e00ff */
[----:B------:R-:W-:Y:S05]  /*0ad0*/  CALL.REL.NOINC `($__internal_1_$__cuda_sm70_shflsync_down_p) ;  /* 0x0000014000007944 */ /* 0x000fea0003c00000 */
[----:B01----:R-:W-:Y:S01]  /*0ae0*/  FADD.FTZ R8, R18, R3 ;  /* 0x0000000312087221 */ /* 0x003fe20000010000 */
[----:B------:R-:W-:Y:S01]  /*0af0*/  MOV R3, 0x4 ;  /* 0x0000000400037802 */ /* 0x000fe20000000f00 */
[----:B------:R-:W-:Y:S01]  /*0b00*/  IMAD.MOV.U32 R9, RZ, RZ, 0x1f ;  /* 0x0000001fff097424 */ /* 0x000fe200078e00ff */
[----:B------:R-:W-:-:S02]  /*0b10*/  MOV R10, 0xffffffff ;  /* 0xffffffff000a7802 */ /* 0x000fc40000000f00 */
[----:B------:R-:W-:Y:S02]  /*0b20*/  MOV R6, 0xb40 ;  /* 0x00000b4000067802 */ /* 0x000fe40000000f00 */
[----:B------:R-:W-:Y:S05]  /*0b30*/  CALL.REL.NOINC `($__internal_1_$__cuda_sm70_shflsync_down_p) ;  /* 0x000000e000007944 */ /* 0x000fea0003c00000 */
[----:B0-----:R-:W-:Y:S01]  /*0b40*/  HFMA2.MMA R9, -RZ, RZ, 0, 1.847743988037109375e-06 ;  /* 0x0000001fff097435 */ /* 0x001fe200000001ff */
[----:B-1----:R-:W-:Y:S01]  /*0b50*/  FADD.FTZ R8, R8, R3 ;  /* 0x0000000308087221 */ /* 0x002fe20000010000 */
[----:B------:R-:W-:Y:S01]  /*0b60*/  MOV R6, 0xba0 ;  /* 0x00000ba000067802 */ /* 0x000fe20000000f00 */
[----:B------:R-:W-:Y:S02]  /*0b70*/  IMAD.MOV.U32 R3, RZ, RZ, 0x2 ;  /* 0x00000002ff037424 */ /* 0x000fe400078e00ff */
[----:B------:R-:W-:Y:S02]  /*0b80*/  IMAD.MOV.U32 R10, RZ, RZ, -0x1 ;  /* 0xffffffffff0a7424 */ /* 0x000fe400078e00ff */
[----:B------:R-:W-:Y:S05]  /*0b90*/  CALL.REL.NOINC `($__internal_1_$__cuda_sm70_shflsync_down_p) ;  /* 0x0000008000007944 */ /* 0x000fea0003c00000 */
[----:B01----:R-:W-:Y:S01]  /*0ba0*/  FADD.FTZ R8, R8, R3 ;  /* 0x0000000308087221 */ /* 0x003fe20000010000 */
[----:B------:R-:W-:Y:S01]  /*0bb0*/  MOV R3, 0x1 ;  /* 0x0000000100037802 */ /* 0x000fe20000000f00 */
[----:B------:R-:W-:Y:S01]  /*0bc0*/  IMAD.MOV.U32 R9, RZ, RZ, 0x1f ;  /* 0x0000001fff097424 */ /* 0x000fe200078e00ff */
[----:B------:R-:W-:Y:S02]  /*0bd0*/  MOV R10, 0xffffffff ;  /* 0xffffffff000a7802 */ /* 0x000fe40000000f00 */
[----:B------:R-:W-:-:S02]  /*0be0*/  MOV R6, 0xc00 ;  /* 0x00000c0000067802 */ /* 0x000fc40000000f00 */
[----:B------:R-:W-:Y:S05]  /*0bf0*/  CALL.REL.NOINC `($__internal_1_$__cuda_sm70_shflsync_down_p) ;  /* 0x0000002000007944 */ /* 0x000fea0003c00000 */
[----:B-1----:R-:W-:Y:S01]  /*0c00*/  IMAD.MOV.U32 R7, RZ, RZ, R3 ;  /* 0x000000ffff077224 */ /* 0x002fe200078e0003 */
[----:B0-----:R-:W-:Y:S05]  /*0c10*/  BRA `(.L_x_26) ;  /* 0xfffffc9000007947 */ /* 0x001fea000383ffff */
        .weak           $__internal_1_$__cuda_sm70_shflsync_down_p
        .type           $__internal_1_$__cuda_sm70_shflsync_down_p,@function
        .size           $__internal_1_$__cuda_sm70_shflsync_down_p,(.L_x_62 - $__internal_1_$__cuda_sm70_shflsync_down_p)
$__internal_1_$__cuda_sm70_shflsync_down_p:
[----:B------:R-:W-:Y:S01]  /*0c20*/  HFMA2.MMA R7, -RZ, RZ, 0, 0 ;  /* 0x00000000ff077435 */ /* 0x000fe200000001ff */
[----:B------:R-:W-:Y:S04]  /*0c30*/  WARPSYNC R10 ;  /* 0x0000000a00007348 */ /* 0x000fe80003800000 */
[----:B------:R0:W1:Y:S01]  /*0c40*/  SHFL.DOWN PT, R3, R8, R3, R9 ;  /* 0x0800000308037389 */ /* 0x00006200000e0009 */
[----:B------:R-:W-:Y:S05]  /*0c50*/  RET.REL.NODEC R6 `(_Z25multi_tensor_apply_kernelI18TensorListMetadataILi1EE13L2NormFunctorIN3c104HalfEEJPfS6_biEEvlPViT_T0_DpT1_) ;  /* 0xfffff3a006007950 */ /* 0x000fea0003c3ffff */
.L_x_27:
        /* <DEDUP_REMOVED lines=10> */
.L_x_62:


//--------------------- .text._Z25multi_tensor_apply_kernelI18TensorListMetadataILi1EE13L2NormFunctorIfEJPfS4_biEEvlPViT_T0_DpT1_ --------------------------
	.section	.text._Z25multi_tensor_apply_kernelI18TensorListMetadataILi1EE13L2NormFunctorIfEJPfS4_biEEvlPViT_T0_DpT1_,"ax",@progbits
	.sectioninfo	@"SHI_REGISTERS=28"
	.align	128
        .global         _Z25multi_tensor_apply_kernelI18TensorListMetadataILi1EE13L2NormFunctorIfEJPfS4_biEEvlPViT_T0_DpT1_
        .type           _Z25multi_tensor_apply_kernelI18TensorListMetadataILi1EE13L2NormFunctorIfEJPfS4_biEEvlPViT_T0_DpT1_,@function
        .size           _Z25multi_tensor_apply_kernelI18TensorListMetadataILi1EE13L2NormFunctorIfEJPfS4_biEEvlPViT_T0_DpT1_,(.L_x_63 - _Z25multi_tensor_apply_kernelI18TensorListMetadataILi1EE13L2NormFunctorIfEJPfS4_biEEvlPViT_T0_DpT1_)
        .other          _Z25multi_tensor_apply_kernelI18TensorListMetadataILi1EE13L2NormFunctorIfEJPfS4_biEEvlPViT_T0_DpT1_,@"STO_CUDA_ENTRY STV_DEFAULT"
_Z25multi_tensor_apply_kernelI18TensorListMetadataILi1EE13L2NormFunctorIfEJPfS4_biEEvlPViT_T0_DpT1_:
.text._Z25multi_tensor_apply_kernelI18TensorListMetadataILi1EE13L2NormFunctorIfEJPfS4_biEEvlPViT_T0_DpT1_:
        /* <DEDUP_REMOVED lines=27> */
[----:B------:R-:W-:Y:S02]  /*01b0*/  IMAD.MOV.U32 R17, RZ, RZ, RZ ;  /* 0x000000ffff117224 */ /* 0x000fe400078e00ff */
[----:B------:R-:W-:Y:S02]  /*01c0*/  IMAD.MOV.U32 R21, RZ, RZ, RZ ;  /* 0x000000ffff157224 */ /* 0x000fe400078e00ff */
[----:B------:R-:W-:Y:S02]  /*01d0*/  IMAD.MOV.U32 R23, RZ, RZ, RZ ;  /* 0x000000ffff177224 */ /* 0x000fe400078e00ff */
[----:B0-----:R-:W-:-:S05]  /*01e0*/  IMAD.SHL.U32 R5, R11, 0x4, RZ ;  /* 0x000000040b057824 */ /* 0x001fca00078e00ff */
[----:B------:R-:W-:-:S04]  /*01f0*/  ISETP.GE.AND P0, PT, R5, c[0x0][0x160], PT ;  /* 0x0000580005007a0c */ /* 0x000fc80003f06270 */
[----:B------:R-:W-:-:S13]  /*0200*/  ISETP.GE.OR P0, PT, R5, R16, P0 ;  /* 0x000000100500720c */ /* 0x000fda0000706670 */
[----:B------:R-:W-:Y:S05]  /*0210*/  @P0 BRA `(.L_x_30) ;  /* 0x000000c000000947 */ /* 0x000fea0003800000 */
[----:B------:R-:W-:Y:S02]  /*0220*/  MOV R17, RZ ;  /* 0x000000ff00117202 */ /* 0x000fe40000000f00 */
.L_x_31:
[----:B------:R-:W-:-:S06]  /*0230*/  IMAD.WIDE R4, R11, 0x10, R2 ;  /* 0x000000100b047825 */ /* 0x000fcc00078e0202 */
[----:B------:R-:W2:Y:S01]  /*0240*/  LDG.E.128 R4, [R4.64] ;  /* 0x0000000604047981 */ /* 0x000ea2000c1e1d00 */
[----:B------:R-:W-:-:S05]  /*0250*/  IADD3 R11, R11, c[0x0][0x0], RZ ;  /* 0x000000000b0b7a10 */ /* 0x000fca0007ffe0ff */
[----:B------:R-:W-:-:S05]  /*0260*/  IMAD.SHL.U32 R13, R11, 0x4, RZ ;  /* 0x000000040b0d7824 */ /* 0x000fca00078e00ff */
[C---:B------:R-:W-:Y:S02]  /*0270*/  ISETP.GE.AND P0, PT, R13.reuse, c[0x0][0x160], PT ;  /* 0x000058000d007a0c */ /* 0x040fe40003f06270 */
[----:B------:R-:W-:Y:S01]  /*0280*/  ISETP.LT.AND P1, PT, R13, R16, PT ;  /* 0x000000100d00720c */ /* 0x000fe20003f21270 */
[----:B--2---:R-:W-:Y:S02]  /*0290*/  FFMA.FTZ R23, R4, R4, R23 ;  /* 0x0000000404177223 */ /* 0x004fe40000010017 */
[----:B------:R-:W-:Y:S02]  /*02a0*/  FFMA.FTZ R21, R5, R5, R21 ;  /* 0x0000000505157223 */ /* 0x000fe40000010015 */
[----:B------:R-:W-:Y:S02]  /*02b0*/  FFMA.FTZ R19, R6, R6, R19 ;  /* 0x0000000606137223 */ /* 0x000fe40000010013 */
[----:B------:R-:W-:-:S06]  /*02c0*/  FFMA.FTZ R17, R7, R7, R17 ;  /* 0x0000000707117223 */ /* 0x000fcc0000010011 */
[----:B------:R-:W-:Y:S05]  /*02d0*/  @!P0 BRA P1, `(.L_x_31) ;  /* 0xffffff5000008947 */ /* 0x000fea000083ffff */
.L_x_30:
[----:B------:R-:W-:Y:S05]  /*02e0*/  BSYNC B0 ;  /* 0x0000000000007941 */ /* 0x000fea0003800000 */
.L_x_29:
[----:B------:R-:W-:Y:S05]  /*02f0*/  BRA `(.L_x_32) ;  /* 0x000002a000007947 */ /* 0x000fea0003800000 */
.L_x_28:
[----:B------:R-:W-:-:S04]  /*0300*/  ISETP.LT.AND P0, PT, RZ, c[0x0][0x160], PT ;  /* 0x00005800ff007a0c */ /* 0x000fc80003f01270 */
[----:B------:R-:W-:-:S13]  /*0310*/  ISETP.GT.AND P0, PT, R16, RZ, P0 ;  /* 0x000000ff1000720c */ /* 0x000fda0000704270 */
[----:B------:R-:W-:Y:S01]  /*0320*/  @!P0 MOV R17, RZ ;  /* 0x000000ff00118202 */ /* 0x000fe20000000f00 */
[----:B------:R-:W-:Y:S01]  /*0330*/  @!P0 IMAD.MOV.U32 R19, RZ, RZ, RZ ;  /* 0x000000ffff138224 */ /* 0x000fe200078e00ff */
[----:B------:R-:W-:Y:S01]  /*0340*/  @!P0 MOV R21, RZ ;  /* 0x000000ff00158202 */ /* 0x000fe20000000f00 */
[----:B------:R-:W-:Y:S01]  /*0350*/  @!P0 IMAD.MOV.U32 R23, RZ, RZ, RZ ;  /* 0x000000ffff178224 */ /* 0x000fe200078e00ff */
[----:B------:R-:W-:Y:S05]  /*0360*/  @!P0 BRA `(.L_x_32) ;  /* 0x0000023000008947 */ /* 0x000fea0003800000 */
[----:B------:R-:W0:Y:S01]  /*0370*/  S2R R18, SR_TID.X ;  /* 0x0000000000127919 */ /* 0x000e220000002100 */
[----:B------:R-:W-:Y:S01]  /*0380*/  HFMA2.MMA R25, -RZ, RZ, 0, 0 ;  /* 0x00000000ff197435 */ /* 0x000fe200000001ff */
[----:B------:R-:W-:Y:S01]  /*0390*/  IMAD.MOV.U32 R17, RZ, RZ, RZ ;  /* 0x000000ffff117224 */ /* 0x000fe200078e00ff */
[----:B------:R-:W-:Y:S01]  /*03a0*/  HFMA2.MMA R23, -RZ, RZ, 0, 0 ;  /* 0x00000000ff177435 */ /* 0x000fe200000001ff */
[----:B------:R-:W-:Y:S01]  /*03b0*/  MOV R19, RZ ;  /* 0x000000ff00137202 */ /* 0x000fe20000000f00 */
[----:B------:R-:W-:-:S06]  /*03c0*/  IMAD.MOV.U32 R21, RZ, RZ, RZ ;  /* 0x000000ffff157224 */ /* 0x000fcc00078e00ff */
.L_x_33:
        /* <DEDUP_REMOVED lines=14> */
[----:B------:R-:W2:Y:S02]  /*04b0*/  @!P1 LDG.E R4, [R4.64] ;  /* 0x0000000604049981 */ /* 0x000ea4000c1e1900 */
[--C-:B------:R-:W-:Y:S02]  /*04c0*/  @!P3 IMAD.WIDE R10, R11, 0x4, R2.reuse ;  /* 0x000000040b0ab825 */ /* 0x100fe400078e0202 */
[----:B------:R-:W3:Y:S02]  /*04d0*/  @!P2 LDG.E R6, [R6.64] ;  /* 0x000000060606a981 */ /* 0x000ee4000c1e1900 */
[----:B------:R-:W-:Y:S02]  /*04e0*/  @!P0 IMAD.WIDE R12, R13, 0x4, R2 ;  /* 0x000000040d0c8825 */ /* 0x000fe400078e0202 */
[----:B------:R-:W4:Y:S04]  /*04f0*/  @!P3 LDG.E R10, [R10.64] ;  /* 0x000000060a0ab981 */ /* 0x000f28000c1e1900 */
[----:B------:R-:W5:Y:S01]  /*0500*/  @!P0 LDG.E R12, [R12.64] ;  /* 0x000000060c0c8981 */ /* 0x000f62000c1e1900 */
[----:B------:R-:W-:-:S05]  /*0510*/  MOV R20, c[0x0][0x0] ;  /* 0x0000000000147a02 */ /* 0x000fca0000000f00 */
[----:B------:R-:W-:-:S05]  /*0520*/  IMAD R25, R20, 0x4, R25 ;  /* 0x0000000414197824 */ /* 0x000fca00078e0219 */
[C---:B------:R-:W-:Y:S02]  /*0530*/  ISETP.GE.AND P4, PT, R25.reuse, c[0x0][0x160], PT ;  /* 0x0000580019007a0c */ /* 0x040fe40003f86270 */
[----:B------:R-:W-:Y:S01]  /*0540*/  ISETP.LT.AND P5, PT, R25, R16, PT ;  /* 0x000000101900720c */ /* 0x000fe20003fa1270 */
[----:B--2---:R-:W-:Y:S02]  /*0550*/  @!P1 FFMA.FTZ R23, R4, R4, R23 ;  /* 0x0000000404179223 */ /* 0x004fe40000010017 */
[----:B---3--:R-:W-:Y:S02]  /*0560*/  @!P2 FFMA.FTZ R21, R6, R6, R21 ;  /* 0x000000060615a223 */ /* 0x008fe40000010015 */
[----:B----4-:R-:W-:Y:S02]  /*0570*/  @!P3 FFMA.FTZ R19, R10, R10, R19 ;  /* 0x0000000a0a13b223 */ /* 0x010fe40000010013 */
[----:B-----5:R-:W-:-:S06]  /*0580*/  @!P0 FFMA.FTZ R17, R12, R12, R17 ;  /* 0x0000000c0c118223 */ /* 0x020fcc0000010011 */
[----:B------:R-:W-:Y:S05]  /*0590*/  @!P4 BRA P5, `(.L_x_33) ;  /* 0xfffffe300000c947 */ /* 0x000fea000283ffff */
.L_x_32:
[----:B------:R-:W0:Y:S01]  /*05a0*/  S2R R3, SR_TID.Y ;  /* 0x0000000000037919 */ /* 0x000e220000002200 */
[----:B------:R-:W-:Y:S01]  /*05b0*/  MOV R5, c[0x0][0x0] ;  /* 0x0000000000057a02 */ /* 0x000fe20000000f00 */
[----:B------:R-:W-:Y:S02]  /*05c0*/  FADD.FTZ R4, RZ, R23 ;  /* 0x00000017ff047221 */ /* 0x000fe40000010000 */
[----:B------:R-:W0:Y:S02]  /*05d0*/  S2R R2, SR_TID.X ;  /* 0x0000000000027919 */ /* 0x000e240000002100 */
        /* <DEDUP_REMOVED lines=12> */
.L_x_35:
        /* <DEDUP_REMOVED lines=11> */
.L_x_34:
[----:B0-----:R-:W-:Y:S05]  /*0750*/  @P1 BRA `(.L_x_36) ;  /* 0x000000f000001947 */ /* 0x001fea0003800000 */
[----:B------:R-:W-:Y:S04]  /*0760*/  @P2 LDS R4, [R3.X4] ;  /* 0x0000000003042984 */ /* 0x000fe80000004800 */
[----:B------:R-:W0:Y:S02]  /*0770*/  @P2 LDS R5, [R3.X4+0x80] ;  /* 0x0000800003052984 */ /* 0x000e240000004800 */
[----:B0-----:R-:W-:Y:S01]  /*0780*/  @P2 FADD.FTZ R6, R4, R5 ;  /* 0x0000000504062221 */ /* 0x001fe20000010000 */
[----:B------:R-:W-:Y:S05]  /*0790*/  BRA.DIV ~URZ, `(.L_x_37) ;  /* 0x000002027f007947 */ /* 0x000fea000b800000 */
[----:B------:R0:W1:Y:S02]  /*07a0*/  SHFL.DOWN PT, R3, R6, 0x10, 0x1f ;  /* 0x0a001f0006037f89 */ /* 0x00006400000e0000 */
.L_x_39:
        /* <DEDUP_REMOVED lines=9> */
.L_x_40:
[----:B-1----:R-:W-:Y:S02]  /*0840*/  FADD.FTZ R11, R5, R6 ;  /* 0x00000006050b7221 */ /* 0x002fe40000010000 */
.L_x_36:
        /* <DEDUP_REMOVED lines=15> */
[----:B-1----:R-:W-:Y:S01]  /*0940*/  IADD3 R3, R0, c[0x0][0xe90], RZ ;  /* 0x0003a40000037a10 */ /* 0x002fe20007ffe0ff */
[----:B------:R-:W-:-:S04]  /*0950*/  IMAD.MOV.U32 R2, RZ, RZ, 0x4 ;  /* 0x00000004ff027424 */ /* 0x000fc800078e00ff */
[----:B------:R-:W-:-:S04]  /*0960*/  IMAD R3, R3, c[0x0][0xeb4], R14 ;  /* 0x0003ad0003037a24 */ /* 0x000fc800078e020e */
[----:B------:R-:W-:-:S05]  /*0970*/  IMAD.WIDE R2, R3, R2, c[0x0][0xea8] ;  /* 0x0003aa0003027625 */ /* 0x000fca00078e0202 */
[----:B------:R-:W-:Y:S01]  /*0980*/  STG.E [R2.64], R11 ;  /* 0x0000000b02007986 */ /* 0x000fe2000c101906 */
[----:B------:R-:W-:Y:S05]  /*0990*/  EXIT ;  /* 0x000000000000794d */ /* 0x000fea0003800000 */
.L_x_37:
[----:B------:R-:W-:Y:S01]  /*09a0*/  HFMA2.MMA R3, -RZ, RZ, 0, 9.5367431640625e-07 ;  /* 0x00000010ff037435 */ /* 0x000fe200000001ff */
[----:B------:R-:W-:Y:S01]  /*09b0*/  IMAD.MOV.U32 R7, RZ, RZ, 0x1f ;  /* 0x0000001fff077424 */ /* 0x000fe200078e00ff */
[----:B------:R-:W-:Y:S02]  /*09c0*/  MOV R10, 0xffffffff ;  /* 0xffffffff000a7802 */ /* 0x000fe40000000f00 */
[----:B------:R-:W-:Y:S02]  /*09d0*/  MOV R4, 0x9f0 ;  /* 0x000009f000047802 */ /* 0x000fe40000000f00 */
[----:B------:R-:W-:Y:S05]  /*09e0*/  CALL.REL.NOINC `($__internal_2_$__cuda_sm70_shflsync_down_p) ;  /* 0x000001a000007944 */ /* 0x000fea0003c00000 */
[----:B01----:R-:W-:Y:S05]  /*09f0*/  BRA `(.L_x_39) ;  /* 0xfffffdb000007947 */ /* 0x003fea000383ffff */
.L_x_38:
[----:B------:R-:W-:Y:S01]  /*0a00*/  HFMA2.MMA R7, -RZ, RZ, 0, 1.847743988037109375e-06 ;  /* 0x0000001fff077435 */ /* 0x000fe200000001ff */
[----:B------:R-:W-:Y:S01]  /*0a10*/  IMAD.MOV.U32 R3, RZ, RZ, 0x8 ;  /* 0x00000008ff037424 */ /* 0x000fe200078e00ff */
[----:B------:R-:W-:Y:S01]  /*0a20*/  MOV R4, 0xa50 ;  /* 0x00000a5000047802 */ /* 0x000fe20000000f00 */
[----:B------:R-:W-:-:S03]  /*0a30*/  IMAD.MOV.U32 R10, RZ, RZ, -0x1 ;  /* 0xffffffffff0a7424 */ /* 0x000fc600078e00ff */
[----:B------:R-:W-:Y:S05]  /*0a40*/  CALL.REL.NOINC `($__internal_2_$__cuda_sm70_shflsync_down_p) ;  /* 0x0000014000007944 */ /* 0x000fea0003c00000 */
[----:B01----:R-:W-:Y:S01]  /*0a50*/  FADD.FTZ R6, R6, R3 ;  /* 0x0000000306067221 */ /* 0x003fe20000010000 */
[----:B------:R-:W-:Y:S01]  /*0a60*/  MOV R3, 0x4 ;  /* 0x0000000400037802 */ /* 0x000fe20000000f00 */
[----:B------:R-:W-:Y:S01]  /*0a70*/  IMAD.MOV.U32 R7, RZ, RZ, 0x1f ;  /* 0x0000001fff077424 */ /* 0x000fe200078e00ff */
[----:B------:R-:W-:-:S02]  /*0a80*/  MOV R10, 0xffffffff ;  /* 0xffffffff000a7802 */ /* 0x000fc40000000f00 */
[----:B------:R-:W-:Y:S02]  /*0a90*/  MOV R4, 0xab0 ;  /* 0x00000ab000047802 */ /* 0x000fe40000000f00 */
[----:B------:R-:W-:Y:S05]  /*0aa0*/  CALL.REL.NOINC `($__internal_2_$__cuda_sm70_shflsync_down_p) ;  /* 0x000000e000007944 */ /* 0x000fea0003c00000 */
[----:B0-----:R-:W-:Y:S01]  /*0ab0*/  HFMA2.MMA R7, -RZ, RZ, 0, 1.847743988037109375e-06 ;  /* 0x0000001fff077435 */ /* 0x001fe200000001ff */
[----:B-1----:R-:W-:Y:S01]  /*0ac0*/  FADD.FTZ R6, R6, R3 ;  /* 0x0000000306067221 */ /* 0x002fe20000010000 */
[----:B------:R-:W-:Y:S01]  /*0ad0*/  MOV R4, 0xb10 ;  /* 0x00000b1000047802 */ /* 0x000fe20000000f00 */
[----:B------:R-:W-:Y:S02]  /*0ae0*/  IMAD.MOV.U32 R3, RZ, RZ, 0x2 ;  /* 0x00000002ff037424 */ /* 0x000fe400078e00ff */
[----:B------:R-:W-:Y:S02]  /*0af0*/  IMAD.MOV.U32 R10, RZ, RZ, -0x1 ;  /* 0xffffffffff0a7424 */ /* 0x000fe400078e00ff */
[----:B------:R-:W-:Y:S05]  /*0b00*/  CALL.REL.NOINC `($__internal_2_$__cuda_sm70_shflsync_down_p) ;  /* 0x0000008000007944 */ /* 0x000fea0003c00000 */
[----:B01----:R-:W-:Y:S01]  /*0b10*/  FADD.FTZ R6, R6, R3 ;  /* 0x0000000306067221 */ /* 0x003fe20000010000 */
[----:B------:R-:W-:Y:S01]  /*0b20*/  MOV R3, 0x1 ;  /* 0x0000000100037802 */ /* 0x000fe20000000f00 */
[----:B------:R-:W-:Y:S01]  /*0b30*/  IMAD.MOV.U32 R7, RZ, RZ, 0x1f ;  /* 0x0000001fff077424 */ /* 0x000fe200078e00ff */
[----:B------:R-:W-:Y:S02]  /*0b40*/  MOV R10, 0xffffffff ;  /* 0xffffffff000a7802 */ /* 0x000fe40000000f00 */
[----:B------:R-:W-:-:S02]  /*0b50*/  MOV R4, 0xb70 ;  /* 0x00000b7000047802 */ /* 0x000fc40000000f00 */
[----:B------:R-:W-:Y:S05]  /*0b60*/  CALL.REL.NOINC `($__internal_2_$__cuda_sm70_shflsync_down_p) ;  /* 0x0000002000007944 */ /* 0x000fea0003c00000 */
[----:B-1----:R-:W-:Y:S01]  /*0b70*/  IMAD.MOV.U32 R5, RZ, RZ, R3 ;  /* 0x000000ffff057224 */ /* 0x002fe200078e0003 */
[----:B0-----:R-:W-:Y:S05]  /*0b80*/  BRA `(.L_x_40) ;  /* 0xfffffcb000007947 */ /* 0x001fea000383ffff */
        .weak           $__internal_2_$__cuda_sm70_shflsync_down_p
        .type           $__internal_2_$__cuda_sm70_shflsync_down_p,@function
        .size           $__internal_2_$__cuda_sm70_shflsync_down_p,(.L_x_63 - $__internal_2_$__cuda_sm70_shflsync_down_p)
$__internal_2_$__cuda_sm70_shflsync_down_p:
[----:B------:R-:W-:Y:S01]  /*0b90*/  HFMA2.MMA R5, -RZ, RZ, 0, 0 ;  /* 0x00000000ff057435 */ /* 0x000fe200000001ff */
[----:B------:R-:W-:Y:S04]  /*0ba0*/  WARPSYNC R10 ;  /* 0x0000000a00007348 */ /* 0x000fe80003800000 */
[----:B------:R0:W1:Y:S01]  /*0bb0*/  SHFL.DOWN PT, R3, R6, R3, R7 ;  /* 0x0800000306037389 */ /* 0x00006200000e0007 */
[----:B------:R-:W-:Y:S05]  /*0bc0*/  RET.REL.NODEC R4 `(_Z25multi_tensor_apply_kernelI18TensorListMetadataILi1EE13L2NormFunctorIfEJPfS4_biEEvlPViT_T0_DpT1_) ;  /* 0xfffff43004007950 */ /* 0x000fea0003c3ffff */
.L_x_41:
        /* <DEDUP_REMOVED lines=11> */
.L_x_63:


//--------------------- .text._Z7cleanupPfS_S_S_biPVi --------------------------
	.section	.text._Z7cleanupPfS_S_S_biPVi,"ax",@progbits
	.sectioninfo	@"SHI_REGISTERS=15"
	.align	128
        .global         _Z7cleanupPfS_S_S_biPVi
        .type           _Z7cleanupPfS_S_S_biPVi,@function
        .size           _Z7cleanupPfS_S_S_biPVi,(.L_x_64 - _Z7cleanupPfS_S_S_biPVi)
        .other          _Z7cleanupPfS_S_S_biPVi,@"STO_CUDA_ENTRY STV_DEFAULT"
_Z7cleanupPfS_S_S_biPVi:
.text._Z7cleanupPfS_S_S_biPVi:
[----:B------:R-:W-:Y:S02]  /*0000*/  IMAD.MOV.U32 R1, RZ, RZ, c[0x0][0x28] ;  /* 0x00000a00ff017624 */ /* 0x000fe400078e00ff */
[----:B------:R-:W-:Y:S01]  /*0010*/  IMAD.MOV.U32 R2, RZ, RZ, c[0x0][0x188] ;  /* 0x00006200ff027624 */ /* 0x000fe200078e00ff */
[----:B------:R-:W-:Y:S01]  /*0020*/  MOV R3, c[0x0][0x18c] ;  /* 0x0000630000037a02 */ /* 0x000fe20000000f00 */
[----:B------:R-:W-:-:S04]  /*0030*/  ULDC.64 UR6, c[0x0][0x118] ;  /* 0x0000460000067ab9 */ /* 0x000fc80000000a00 */
[----:B------:R-:W2:Y:S02]  /*0040*/  LDG.E.STRONG.SYS R2, [R2.64] ;  /* 0x0000000602027981 */ /* 0x000ea4000c1f5900 */
[----:B--2---:R-:W-:-:S13]  /*0050*/  ISETP.NE.AND P0, PT, R2, RZ, PT ;  /* 0x000000ff0200720c */ /* 0x004fda0003f05270 */
[----:B------:R-:W-:Y:S05]  /*0060*/  @P0 EXIT ;  /* 0x000000000000094d */ /* 0x000fea0003800000 */
[----:B------:R-:W0:Y:S02]  /*0070*/  S2R R0, SR_CTAID.X ;  /* 0x0000000000007919 */ /* 0x000e240000002500 */
[----:B0-----:R-:W-:-:S13]  /*0080*/  ISETP.NE.AND P0, PT, R0, RZ, PT ;  /* 0x000000ff0000720c */ /* 0x001fda0003f05270 */
[----:B------:R-:W-:Y:S05]  /*0090*/  @P0 BRA `(.L_x_42) ;  /* 0x0000033000000947 */ /* 0x000fea0003800000 */
[----:B------:R-:W0:Y:S01]  /*00a0*/  S2R R2, SR_TID.X ;  /* 0x0000000000027919 */ /* 0x000e220000002100 */
[----:B------:R-:W-:Y:S01]  /*00b0*/  IMAD.MOV.U32 R3, RZ, RZ, RZ ;  /* 0x000000ffff037224 */ /* 0x000fe200078e00ff */
[----:B0-----:R-:W-:-:S13]  /*00c0*/  ISETP.GT.U32.AND P0, PT, R2, 0x13f, PT ;  /* 0x0000013f0200780c */ /* 0x001fda0003f04070 */
[----:B------:R-:W-:-:S04]  /*00d0*/  @!P0 IMAD.MOV.U32 R5, RZ, RZ, 0x4 ;  /* 0x00000004ff058424 */ /* 0x000fc800078e00ff */
[----:B------:R-:W-:-:S05]  /*00e0*/  @!P0 IMAD.WIDE.U32 R4, R2, R5, c[0x0][0x160] ;  /* 0x0000580002048625 */ /* 0x000fca00078e0005 */
[----:B------:R-:W2:Y:S01]  /*00f0*/  @!P0 LDG.E R3, [R4.64] ;  /* 0x0000000604038981 */ /* 0x000ea2000c1e1900 */
[----:B------:R-:W-:-:S03]  /*0100*/  MOV R7, c[0x0][0x0] ;  /* 0x0000000000077a02 */ /* 0x000fc60000000f00 */
[----:B------:R-:W0:Y:S02]  /*0110*/  S2R R9, SR_TID.Y ;  /* 0x0000000000097919 */ /* 0x000e240000002200 */
[----:B------:R-:W-:-:S05]  /*0120*/  IMAD R7, R7, c[0x0][0x4], RZ ;  /* 0x0000010007077a24 */ /* 0x000fca00078e02ff */
[C---:B------:R-:W-:Y:S02]  /*0130*/  ISETP.GE.AND P0, PT, R7.reuse, 0x40, PT ;  /* 0x000000400700780c */ /* 0x040fe40003f06270 */
[----:B------:R-:W-:Y:S01]  /*0140*/  ISETP.GE.AND P2, PT, R7, 0x80, PT ;  /* 0x000000800700780c */ /* 0x000fe20003f46270 */
[----:B0-----:R-:W-:-:S05]  /*0150*/  IMAD R6, R9, c[0x0][0x0], R2 ;  /* 0x0000000009067a24 */ /* 0x001fca00078e0202 */
[----:B------:R-:W-:-:S05]  /*0160*/  ISETP.GT.AND P1, PT, R6, 0x1f, PT ;  /* 0x0000001f0600780c */ /* 0x000fca0003f24270 */
[----:B--2---:R0:W-:Y:S04]  /*0170*/  @P0 STS [R6.X4], R3 ;  /* 0x0000000306000388 */ /* 0x0041e80000004800 */
[----:B------:R-:W-:Y:S06]  /*0180*/  @P0 BAR.SYNC.DEFER_BLOCKING 0x0 ;  /* 0x0000000000000b1d */ /* 0x000fec0000010000 */
[----:B------:R-:W-:Y:S05]  /*0190*/  @!P2 BRA `(.L_x_43) ;  /* 0x000000c00000a947 */ /* 0x000fea0003800000 */
[----:B0-----:R-:W-:Y:S02]  /*01a0*/  IMAD.SHL.U32 R4, R6, 0x4, RZ ;  /* 0x0000000406047824 */ /* 0x001fe400078e00ff */
.L_x_44:
        /* <DEDUP_REMOVED lines=8> */
[----:B------:R-:W-:Y:S02]  /*0230*/  ISETP.GT.AND P2, PT, R7, 0xff, PT ;  /* 0x000000ff0700780c */ /* 0x000fe40003f44270 */
[----:B------:R-:W-:-:S11]  /*0240*/  MOV R7, R9 ;  /* 0x0000000900077202 */ /* 0x000fd60000000f00 */
[----:B0-----:R-:W-:Y:S05]  /*0250*/  @P2 BRA `(.L_x_44) ;  /* 0xffffff5000002947 */ /* 0x001fea000383ffff */
.L_x_43:
[----:B0-----:R-:W-:Y:S05]  /*0260*/  @P1 BRA `(.L_x_45) ;  /* 0x000000f000001947 */ /* 0x001fea0003800000 */
[----:B------:R-:W-:Y:S04]  /*0270*/  @P0 LDS R4, [R6.X4] ;  /* 0x0000000006040984 */ /* 0x000fe80000004800 */
[----:B------:R-:W0:Y:S02]  /*0280*/  @P0 LDS R5, [R6.X4+0x80] ;  /* 0x0000800006050984 */ /* 0x000e240000004800 */
[----:B0-----:R-:W-:Y:S01]  /*0290*/  @P0 FADD.FTZ R3, R4, R5 ;  /* 0x0000000504030221 */ /* 0x001fe20000010000 */
[----:B------:R-:W-:Y:S05]  /*02a0*/  BRA.DIV ~URZ, `(.L_x_46) ;  /* 0x000005627f007947 */ /* 0x000fea000b800000 */
[----:B------:R0:W1:Y:S02]  /*02b0*/  SHFL.DOWN PT, R4, R3, 0x10, 0x1f ;  /* 0x0a001f0003047f89 */ /* 0x00006400000e0000 */
.L_x_56:
[----:B-1----:R-:W-:Y:S01]  /*02c0*/  FADD.FTZ R12, R4, R3 ;  /* 0x00000003040c7221 */ /* 0x002fe20000010000 */
[----:B------:R-:W-:Y:S05]  /*02d0*/  BRA.DIV ~URZ, `(.L_x_47) ;  /* 0x000005a27f007947 */ /* 0x000fea000b800000 */
[----:B0-----:R-:W0:Y:S02]  /*02e0*/  SHFL.DOWN PT, R3, R12, 0x8, 0x1f ;  /* 0x09001f000c037f89 */ /* 0x001e2400000e0000 */
[----:B0-----:R-:W-:-:S05]  /*02f0*/  FADD.FTZ R3, R12, R3 ;  /* 0x000000030c037221 */ /* 0x001fca0000010000 */
[----:B------:R-:W0:Y:S02]  /*0300*/  SHFL.DOWN PT, R4, R3, 0x4, 0x1f ;  /* 0x08801f0003047f89 */ /* 0x000e2400000e0000 */
[----:B0-----:R-:W-:-:S05]  /*0310*/  FADD.FTZ R4, R3, R4 ;  /* 0x0000000403047221 */ /* 0x001fca0000010000 */
[----:B------:R-:W0:Y:S02]  /*0320*/  SHFL.DOWN PT, R5, R4, 0x2, 0x1f ;  /* 0x08401f0004057f89 */ /* 0x000e2400000e0000 */
[----:B0-----:R-:W-:-:S05]  /*0330*/  FADD.FTZ R6, R4, R5 ;  /* 0x0000000504067221 */ /* 0x001fca0000010000 */
[----:B------:R0:W1:Y:S02]  /*0340*/  SHFL.DOWN PT, R5, R6, 0x1, 0x1f ;  /* 0x08201f0006057f89 */ /* 0x00006400000e0000 */
.L_x_57:
[----:B-1----:R-:W-:Y:S02]  /*0350*/  FADD.FTZ R5, R5, R6 ;  /* 0x0000000605057221 */ /* 0x002fe40000010000 */
.L_x_45:
[----:B------:R-:W-:Y:S01]  /*0360*/  ISETP.NE.AND P0, PT, R2, RZ, PT ;  /* 0x000000ff0200720c */ /* 0x000fe20003f05270 */
[----:B------:R-:W-:Y:S01]  /*0370*/  WARPSYNC 0xffffffff ;  /* 0xffffffff00007948 */ /* 0x000fe20003800000 */
[----:B------:R-:W-:Y:S11]  /*0380*/  BAR.SYNC.DEFER_BLOCKING 0x0 ;  /* 0x0000000000007b1d */ /* 0x000ff60000010000 */
[----:B------:R-:W1:Y:S01]  /*0390*/  @!P0 MUFU.SQRT R5, R5 ;  /* 0x0000000500058308 */ /* 0x000e620000002000 */
[----:B------:R-:W-:-:S02]  /*03a0*/  @!P0 IMAD.MOV.U32 R2, RZ, RZ, c[0x0][0x170] ;  /* 0x00005c00ff028624 */ /* 0x000fc400078e00ff */
[----:B------:R-:W-:-:S05]  /*03b0*/  @!P0 IMAD.MOV.U32 R3, RZ, RZ, c[0x0][0x174] ;  /* 0x00005d00ff038624 */ /* 0x000fca00078e00ff */
[----:B-1----:R1:W-:Y:S02]  /*03c0*/  @!P0 STG.E [R2.64], R5 ;  /* 0x0000000502008986 */ /* 0x0023e4000c101906 */
.L_x_42:
[----:B------:R-:W-:Y:S02]  /*03d0*/  ULDC.S8 UR4, c[0x0][0x180] ;  /* 0x0000600000047ab9 */ /* 0x000fe40000000200 */
[----:B------:R-:W-:-:S13]  /*03e0*/  ISETP.NE.AND P0, PT, RZ, UR4, PT ;  /* 0x00000004ff007c0c */ /* 0x000fda000bf05270 */
[----:B------:R-:W-:Y:S05]  /*03f0*/  @!P0 EXIT ;  /* 0x000000000000894d */ /* 0x000fea0003800000 */
[----:B-1----:R-:W1:Y:S01]  /*0400*/  S2R R2, SR_TID.X ;  /* 0x0000000000027919 */ /* 0x002e620000002100 */
[----:B------:R-:W-:Y:S01]  /*0410*/  MOV R7, c[0x0][0x0] ;  /* 0x0000000000077a02 */ /* 0x000fe20000000f00 */
[----:B------:R-:W-:Y:S02]  /*0420*/  BSSY B0, `(.L_x_48) ;  /* 0x0000014000007945 */ /* 0x000fe40003800000 */
[----:B------:R-:W2:Y:S02]  /*0430*/  S2R R3, SR_TID.Y ;  /* 0x0000000000037919 */ /* 0x000ea40000002200 */
[----:B------:R-:W-:-:S05]  /*0440*/  IMAD R7, R7, c[0x0][0x4], RZ ;  /* 0x0000010007077a24 */ /* 0x000fca00078e02ff */
[----:B------:R-:W-:Y:S02]  /*0450*/  ISETP.GE.AND P0, PT, R7, 0x40, PT ;  /* 0x000000400700780c */ /* 0x000fe40003f06270 */
[----:B-1----:R-:W-:Y:S01]  /*0460*/  ISETP.GE.AND P1, PT, R2, c[0x0][0x184], PT ;  /* 0x0000610002007a0c */ /* 0x002fe20003f26270 */
[----:B--2---:R-:W-:-:S12]  /*0470*/  IMAD R9, R3, c[0x0][0x0], R2 ;  /* 0x0000000003097a24 */ /* 0x004fd800078e0202 */
[----:B------:R-:W-:Y:S01]  /*0480*/  @P1 IMAD.MOV.U32 R3, RZ, RZ, RZ ;  /* 0x000000ffff031224 */ /* 0x000fe200078e00ff */
[----:B------:R-:W-:Y:S05]  /*0490*/  @P1 BRA `(.L_x_49) ;  /* 0x000000c000001947 */ /* 0x000fea0003800000 */
[----:B------:R-:W-:Y:S01]  /*04a0*/  HFMA2.MMA R3, -RZ, RZ, 0, 0 ;  /* 0x00000000ff037435 */ /* 0x000fe200000001ff */
[----:B0-----:R-:W-:Y:S02]  /*04b0*/  IMAD.MOV.U32 R6, RZ, RZ, R2 ;  /* 0x000000ffff067224 */ /* 0x001fe400078e0002 */
.L_x_50:
[----:B------:R-:W-:-:S05]  /*04c0*/  IMAD R5, R0, c[0x0][0x184], RZ ;  /* 0x0000610000057a24 */ /* 0x000fca00078e02ff */
[----:B------:R-:W-:-:S04]  /*04d0*/  IADD3 R5, P1, R5, R6, RZ ;  /* 0x0000000605057210 */ /* 0x000fc80007f3e0ff */
[----:B------:R-:W-:Y:S02]  /*04e0*/  LEA.HI.X.SX32 R8, R6, RZ, 0x1, P1 ;  /* 0x000000ff06087211 */ /* 0x000fe400008f0eff */
[----:B------:R-:W-:-:S04]  /*04f0*/  LEA R4, P1, R5, c[0x0][0x168], 0x2 ;  /* 0x00005a0005047a11 */ /* 0x000fc800078210ff */
[----:B------:R-:W-:-:S05]  /*0500*/  LEA.HI.X R5, R5, c[0x0][0x16c], R8, 0x2, P1 ;  /* 0x00005b0005057a11 */ /* 0x000fca00008f1408 */
[----:B------:R-:W2:Y:S01]  /*0510*/  LDG.E R4, [R4.64] ;  /* 0x0000000604047981 */ /* 0x000ea2000c1e1900 */
[----:B------:R-:W-:-:S04]  /*0520*/  IADD3 R6, R6, c[0x0][0x0], RZ ;  /* 0x0000000006067a10 */ /* 0x000fc80007ffe0ff */
[----:B------:R-:W-:Y:S01]  /*0530*/  ISETP.GE.AND P1, PT, R6, c[0x0][0x184], PT ;  /* 0x0000610006007a0c */ /* 0x000fe20003f26270 */
[----:B--2---:R-:W-:-:S12]  /*0540*/  FADD.FTZ R3, R4, R3 ;  /* 0x0000000304037221 */ /* 0x004fd80000010000 */
[----:B------:R-:W-:Y:S05]  /*0550*/  @!P1 BRA `(.L_x_50) ;  /* 0xffffff6000009947 */ /* 0x000fea000383ffff */
.L_x_49:
[----:B------:R-:W-:Y:S05]  /*0560*/  BSYNC B0 ;  /* 0x0000000000007941 */ /* 0x000fea0003800000 */
.L_x_48:
[----:B------:R-:W-:Y:S01]  /*0570*/  ISETP.GE.AND P2, PT, R7, 0x80, PT ;  /* 0x000000800700780c */ /* 0x000fe20003f46270 */
[----:B------:R1:W-:Y:S04]  /*0580*/  @P0 STS [R9.X4], R3 ;  /* 0x0000000309000388 */ /* 0x0003e80000004800 */
[----:B------:R-:W-:Y:S01]  /*0590*/  @P0 BAR.SYNC.DEFER_BLOCKING 0x0 ;  /* 0x0000000000000b1d */ /* 0x000fe20000010000 */
[----:B------:R-:W-:-:S07]  /*05a0*/  ISETP.GT.AND P1, PT, R9, 0x1f, PT ;  /* 0x0000001f0900780c */ /* 0x000fce0003f24270 */
[----:B------:R-:W-:Y:S06]  /*05b0*/  @!P2 BRA `(.L_x_51) ;  /* 0x000000c00000a947 */ /* 0x000fec0003800000 */
[----:B-1----:R-:W-:Y:S02]  /*05c0*/  SHF.L.U32 R11, R9, 0x2, RZ ;  /* 0x00000002090b7819 */ /* 0x002fe400000006ff */
.L_x_52:
[----:B0-----:R-:W-:-:S04]  /*05d0*/  SHF.R.S32.HI R6, RZ, 0x1, R7 ;  /* 0x00000001ff067819 */ /* 0x001fc80000011407 */
        /* <DEDUP_REMOVED lines=10> */
.L_x_51:
[----:B-1----:R-:W-:Y:S05]  /*0680*/  @P1 BRA `(.L_x_53) ;  /* 0x000000f000001947 */ /* 0x002fea0003800000 */
[----:B------:R-:W-:Y:S04]  /*0690*/  @P0 LDS R4, [R9.X4] ;  /* 0x0000000009040984 */ /* 0x000fe80000004800 */
[----:B------:R-:W1:Y:S02]  /*06a0*/  @P0 LDS R5, [R9.X4+0x80] ;  /* 0x0000800009050984 */ /* 0x000e640000004800 */
[----:B-1----:R-:W-:Y:S01]  /*06b0*/  @P0 FADD.FTZ R3, R4, R5 ;  /* 0x0000000504030221 */ /* 0x002fe20000010000 */
[----:B------:R-:W-:Y:S05]  /*06c0*/  BRA.DIV ~URZ, `(.L_x_54) ;  /* 0x000003627f007947 */ /* 0x000fea000b800000 */
[----:B------:R1:W2:Y:S02]  /*06d0*/  SHFL.DOWN PT, R4, R3, 0x10, 0x1f ;  /* 0x0a001f0003047f89 */ /* 0x0002a400000e0000 */
.L_x_58:
[----:B--2---:R-:W-:Y:S01]  /*06e0*/  FADD.FTZ R12, R4, R3 ;  /* 0x00000003040c7221 */ /* 0x004fe20000010000 */
[----:B------:R-:W-:Y:S05]  /*06f0*/  BRA.DIV ~URZ, `(.L_x_55) ;  /* 0x000003a27f007947 */ /* 0x000fea000b800000 */
[----:B-1----:R-:W1:Y:S02]  /*0700*/  SHFL.DOWN PT, R3, R12, 0x8, 0x1f ;  /* 0x09001f000c037f89 */ /* 0x002e6400000e0000 */
[----:B-1----:R-:W-:-:S05]  /*0710*/  FADD.FTZ R3, R12, R3 ;  /* 0x000000030c037221 */ /* 0x002fca0000010000 */
[----:B------:R-:W1:Y:S02]  /*0720*/  SHFL.DOWN PT, R4, R3, 0x4, 0x1f ;  /* 0x08801f0003047f89 */ /* 0x000e6400000e0000 */
[----:B-1----:R-:W-:-:S05]  /*0730*/  FADD.FTZ R4, R3, R4 ;  /* 0x0000000403047221 */ /* 0x002fca0000010000 */
[----:B------:R-:W1:Y:S02]  /*0740*/  SHFL.DOWN PT, R5, R4, 0x2, 0x1f ;  /* 0x08401f0004057f89 */ /* 0x000e6400000e0000 */
[----:B01----:R-:W-:-:S05]  /*0750*/  FADD.FTZ R6, R4, R5 ;  /* 0x0000000504067221 */ /* 0x003fca0000010000 */
[----:B------:R0:W1:Y:S02]  /*0760*/  SHFL.DOWN PT, R5, R6, 0x1, 0x1f ;  /* 0x08201f0006057f89 */ /* 0x00006400000e0000 */
.L_x_59:
[----:B-1----:R-:W-:Y:S02]  /*0770*/  FADD.FTZ R5, R5, R6 ;  /* 0x0000000605057221 */ /* 0x002fe40000010000 */
.L_x_53:
[----:B------:R-:W-:Y:S01]  /*0780*/  WARPSYNC 0xffffffff ;  /* 0xffffffff00007948 */ /* 0x000fe20003800000 */
[----:B------:R-:W-:Y:S01]  /*0790*/  BAR.SYNC.DEFER_BLOCKING 0x0 ;  /* 0x0000000000007b1d */ /* 0x000fe20000010000 */
[----:B------:R-:W-:-:S13]  /*07a0*/  ISETP.NE.AND P0, PT, R2, RZ, PT ;  /* 0x000000ff0200720c */ /* 0x000fda0003f05270 */
[----:B------:R-:W-:Y:S05]  /*07b0*/  @P0 EXIT ;  /* 0x000000000000094d */ /* 0x000fea0003800000 */
[----:B------:R-:W1:Y:S01]  /*07c0*/  MUFU.SQRT R5, R5 ;  /* 0x0000000500057308 */ /* 0x000e620000002000 */
[----:B------:R-:W-:-:S04]  /*07d0*/  IMAD.MOV.U32 R3, RZ, RZ, 0x4 ;  /* 0x00000004ff037424 */ /* 0x000fc800078e00ff */
[----:B------:R-:W-:-:S05]  /*07e0*/  IMAD.WIDE.U32 R2, R0, R3, c[0x0][0x178] ;  /* 0x00005e0000027625 */ /* 0x000fca00078e0003 */
[----:B-1----:R-:W-:Y:S01]  /*07f0*/  STG.E [R2.64], R5 ;  /* 0x0000000502007986 */ /* 0x002fe2000c101906 */
[----:B------:R-:W-:Y:S05]  /*0800*/  EXIT ;  /* 0x000000000000794d */ /* 0x000fea0003800000 */
.L_x_46:
[----:B------:R-:W-:Y:S01]  /*0810*/  HFMA2.MMA R8, -RZ, RZ, 0, 9.5367431640625e-07 ;  /* 0x00000010ff087435 */ /* 0x000fe200000001ff */
[----:B------:R-:W-:Y:S01]  /*0820*/  IMAD.MOV.U32 R7, RZ, RZ, 0x1f ;  /* 0x0000001fff077424 */ /* 0x000fe200078e00ff */
[----:B------:R-:W-:Y:S02]  /*0830*/  MOV R10, 0xffffffff ;  /* 0xffffffff000a7802 */ /* 0x000fe40000000f00 */
[----:B------:R-:W-:Y:S02]  /*0840*/  MOV R4, 0x860 ;  /* 0x0000086000047802 */ /* 0x000fe40000000f00 */
[----:B------:R-:W-:Y:S05]  /*0850*/  CALL.REL.NOINC `($__internal_3_$__cuda_sm70_shflsync_down_p) ;  /* 0x000003f000007944 */ /* 0x000fea0003c00000 */
[----:B-1----:R-:W-:Y:S01]  /*0860*/  IMAD.MOV.U32 R4, RZ, RZ, R7 ;  /* 0x000000ffff047224 */ /* 0x002fe200078e0007 */
[----:B0-----:R-:W-:Y:S05]  /*0870*/  BRA `(.L_x_56) ;  /* 0xfffffa4000007947 */ /* 0x001fea000383ffff */
.L_x_47:
[----:B------:R-:W-:Y:S01]  /*0880*/  HFMA2.MMA R7, -RZ, RZ, 0, 1.847743988037109375e-06 ;  /* 0x0000001fff077435 */ /* 0x000fe200000001ff */
[----:B0-----:R-:W-:Y:S01]  /*0890*/  MOV R3, R12 ;  /* 0x0000000c00037202 */ /* 0x001fe20000000f00 */
[----:B------:R-:W-:Y:S01]  /*08a0*/  IMAD.MOV.U32 R8, RZ, RZ, 0x8 ;  /* 0x00000008ff087424 */ /* 0x000fe200078e00ff */
[----:B------:R-:W-:Y:S01]  /*08b0*/  MOV R4, 0x8e0 ;  /* 0x000008e000047802 */ /* 0x000fe20000000f00 */
[----:B------:R-:W-:-:S02]  /*08c0*/  IMAD.MOV.U32 R10, RZ, RZ, -0x1 ;  /* 0xffffffffff0a7424 */ /* 0x000fc400078e00ff */
[----:B------:R-:W-:Y:S05]  /*08d0*/  CALL.REL.NOINC `($__internal_3_$__cuda_sm70_shflsync_down_p) ;  /* 0x0000037000007944 */ /* 0x000fea0003c00000 */
[----:B01----:R-:W-:Y:S01]  /*08e0*/  FADD.FTZ R3, R12, R7 ;  /* 0x000000070c037221 */ /* 0x003fe20000010000 */
[----:B------:R-:W-:Y:S01]  /*08f0*/  MOV R8, 0x4 ;  /* 0x0000000400087802 */ /* 0x000fe20000000f00 */
[----:B------:R-:W-:Y:S01]  /*0900*/  IMAD.MOV.U32 R7, RZ, RZ, 0x1f ;  /* 0x0000001fff077424 */ /* 0x000fe200078e00ff */
[----:B------:R-:W-:-:S02]  /*0910*/  MOV R10, 0xffffffff ;  /* 0xffffffff000a7802 */ /* 0x000fc40000000f00 */
[----:B------:R-:W-:Y:S02]  /*0920*/  MOV R4, 0x940 ;  /* 0x0000094000047802 */ /* 0x000fe40000000f00 */
[----:B------:R-:W-:Y:S05]  /*0930*/  CALL.REL.NOINC `($__internal_3_$__cuda_sm70_shflsync_down_p) ;  /* 0x0000031000007944 */ /* 0x000fea0003c00000 */
[----:B01----:R-:W-:Y:S01]  /*0940*/  FADD.FTZ R3, R3, R7 ;  /* 0x0000000703037221 */ /* 0x003fe20000010000 */
[----:B------:R-:W-:Y:S01]  /*0950*/  HFMA2.MMA R7, -RZ, RZ, 0, 1.847743988037109375e-06 ;  /* 0x0000001fff077435 */ /* 0x000fe200000001ff */
[----:B------:R-:W-:Y:S01]  /*0960*/  IMAD.MOV.U32 R8, RZ, RZ, 0x2 ;  /* 0x00000002ff087424 */ /* 0x000fe200078e00ff */
[----:B------:R-:W-:Y:S01]  /*0970*/  MOV R4, 0x9a0 ;  /* 0x000009a000047802 */ /* 0x000fe20000000f00 */
[----:B------:R-:W-:-:S03]  /*0980*/  IMAD.MOV.U32 R10, RZ, RZ, -0x1 ;  /* 0xffffffffff0a7424 */ /* 0x000fc600078e00ff */
[----:B------:R-:W-:Y:S05]  /*0990*/  CALL.REL.NOINC `($__internal_3_$__cuda_sm70_shflsync_down_p) ;  /* 0x000002b000007944 */ /* 0x000fea0003c00000 */
[----:B-1----:R-:W-:Y:S01]  /*09a0*/  FADD.FTZ R6, R3, R7 ;  /* 0x0000000703067221 */ /* 0x002fe20000010000 */
[----:B0-----:R-:W-:Y:S01]  /*09b0*/  MOV R8, 0x1 ;  /* 0x0000000100087802 */ /* 0x001fe20000000f00 */
[----:B------:R-:W-:Y:S01]  /*09c0*/  IMAD.MOV.U32 R7, RZ, RZ, 0x1f ;  /* 0x0000001fff077424 */ /* 0x000fe200078e00ff */
[----:B------:R-:W-:Y:S01]  /*09d0*/  MOV R10, 0xffffffff ;  /* 0xffffffff000a7802 */ /* 0x000fe20000000f00 */
[----:B------:R-:W-:Y:S01]  /*09e0*/  IMAD.MOV.U32 R3, RZ, RZ, R6 ;  /* 0x000000ffff037224 */ /* 0x000fe200078e0006 */
[----:B------:R-:W-:Y:S02]  /*09f0*/  MOV R4, 0xa10 ;  /* 0x00000a1000047802 */ /* 0x000fe40000000f00 */
[----:B------:R-:W-:Y:S05]  /*0a00*/  CALL.REL.NOINC `($__internal_3_$__cuda_sm70_shflsync_down_p) ;  /* 0x0000024000007944 */ /* 0x000fea0003c00000 */
[----:B-1----:R-:W-:Y:S01]  /*0a10*/  MOV R5, R7 ;  /* 0x0000000700057202 */ /* 0x002fe20000000f00 */
[----:B0-----:R-:W-:Y:S05]  /*0a20*/  BRA `(.L_x_57) ;  /* 0xfffff92000007947 */ /* 0x001fea000383ffff */
.L_x_54:
[----:B------:R-:W-:Y:S01]  /*0a30*/  HFMA2.MMA R7, -RZ, RZ, 0, 1.847743988037109375e-06 ;  /* 0x0000001fff077435 */ /* 0x000fe200000001ff */
[----:B------:R-:W-:Y:S01]  /*0a40*/  IMAD.MOV.U32 R8, RZ, RZ, 0x10 ;  /* 0x00000010ff087424 */ /* 0x000fe200078e00ff */
[----:B------:R-:W-:Y:S01]  /*0a50*/  MOV R4, 0xa80 ;  /* 0x00000a8000047802 */ /* 0x000fe20000000f00 */
[----:B------:R-:W-:-:S03]  /*0a60*/  IMAD.MOV.U32 R10, RZ, RZ, -0x1 ;  /* 0xffffffffff0a7424 */ /* 0x000fc600078e00ff */
[----:B0-----:R-:W-:Y:S05]  /*0a70*/  CALL.REL.NOINC `($__internal_3_$__cuda_sm70_shflsync_down_p) ;  /* 0x000001d000007944 */ /* 0x001fea0003c00000 */
[----:B-1----:R-:W-:Y:S01]  /*0a80*/  MOV R4, R7 ;  /* 0x0000000700047202 */ /* 0x002fe20000000f00 */
[----:B0-----:R-:W-:Y:S05]  /*0a90*/  BRA `(.L_x_58) ;  /* 0xfffffc4000007947 */ /* 0x001fea000383ffff */
.L_x_55:
[----:B------:R-:W-:Y:S01]  /*0aa0*/  HFMA2.MMA R8, -RZ, RZ, 0, 4.76837158203125e-07 ;  /* 0x00000008ff087435 */ /* 0x000fe200000001ff */
[----:B-1----:R-:W-:Y:S01]  /*0ab0*/  IMAD.MOV.U32 R3, RZ, RZ, R12 ;  /* 0x000000ffff037224 */ /* 0x002fe200078e000c */
[----:B------:R-:W-:Y:S01]  /*0ac0*/  MOV R10, 0xffffffff ;  /* 0xffffffff000a7802 */ /* 0x000fe20000000f00 */
[----:B------:R-:W-:Y:S01]  /*0ad0*/  IMAD.MOV.U32 R7, RZ, RZ, 0x1f ;  /* 0x0000001fff077424 */ /* 0x000fe200078e00ff */
[----:B------:R-:W-:-:S02]  /*0ae0*/  MOV R4, 0xb00 ;  /* 0x00000b0000047802 */ /* 0x000fc40000000f00 */
[----:B0-----:R-:W-:Y:S05]  /*0af0*/  CALL.REL.NOINC `($__internal_3_$__cuda_sm70_shflsync_down_p) ;  /* 0x0000015000007944 */ /* 0x001fea0003c00000 */
[----:B01----:R-:W-:Y:S01]  /*0b00*/  FADD.FTZ R3, R12, R7 ;  /* 0x000000070c037221 */ /* 0x003fe20000010000 */
[----:B------:R-:W-:Y:S01]  /*0b10*/  HFMA2.MMA R7, -RZ, RZ, 0, 1.847743988037109375e-06 ;  /* 0x0000001fff077435 */ /* 0x000fe200000001ff */
[----:B------:R-:W-:Y:S01]  /*0b20*/  IMAD.MOV.U32 R8, RZ, RZ, 0x4 ;  /* 0x00000004ff087424 */ /* 0x000fe200078e00ff */
[----:B------:R-:W-:Y:S01]  /*0b30*/  MOV R4, 0xb60 ;  /* 0x00000b6000047802 */ /* 0x000fe20000000f00 */
[----:B------:R-:W-:-:S03]  /*0b40*/  IMAD.MOV.U32 R10, RZ, RZ, -0x1 ;  /* 0xffffffffff0a7424 */ /* 0x000fc600078e00ff */
[----:B------:R-:W-:Y:S05]  /*0b50*/  CALL.REL.NOINC `($__internal_3_$__cuda_sm70_shflsync_down_p) ;  /* 0x000000f000007944 */ /* 0x000fea0003c00000 */
[----:B01----:R-:W-:Y:S01]  /*0b60*/  FADD.FTZ R3, R3, R7 ;  /* 0x0000000703037221 */ /* 0x003fe20000010000 */
[----:B------:R-:W-:Y:S01]  /*0b70*/  MOV R8, 0x2 ;  /* 0x0000000200087802 */ /* 0x000fe20000000f00 */
[----:B------:R-:W-:Y:S01]  /*0b80*/  IMAD.MOV.U32 R7, RZ, RZ, 0x1f ;  /* 0x0000001fff077424 */ /* 0x000fe200078e00ff */
[----:B------:R-:W-:-:S02]  /*0b90*/  MOV R10, 0xffffffff ;  /* 0xffffffff000a7802 */ /* 0x000fc40000000f00 */
[----:B------:R-:W-:Y:S02]  /*0ba0*/  MOV R4, 0xbc0 ;  /* 0x00000bc000047802 */ /* 0x000fe40000000f00 */
[----:B------:R-:W-:Y:S05]  /*0bb0*/  CALL.REL.NOINC `($__internal_3_$__cuda_sm70_shflsync_down_p) ;  /* 0x0000009000007944 */ /* 0x000fea0003c00000 */
[----:B-1----:R-:W-:Y:S01]  /*0bc0*/  FADD.FTZ R6, R3, R7 ;  /* 0x0000000703067221 */ /* 0x002fe20000010000 */
[----:B------:R-:W-:Y:S01]  /*0bd0*/  HFMA2.MMA R7, -RZ, RZ, 0, 1.847743988037109375e-06 ;  /* 0x0000001fff077435 */ /* 0x000fe200000001ff */
[----:B0-----:R-:W-:Y:S01]  /*0be0*/  IMAD.MOV.U32 R8, RZ, RZ, 0x1 ;  /* 0x00000001ff087424 */ /* 0x001fe200078e00ff */
[----:B------:R-:W-:Y:S01]  /*0bf0*/  MOV R4, 0xc30 ;  /* 0x00000c3000047802 */ /* 0x000fe20000000f00 */
[----:B------:R-:W-:Y:S01]  /*0c00*/  IMAD.MOV.U32 R10, RZ, RZ, -0x1 ;  /* 0xffffffffff0a7424 */ /* 0x000fe200078e00ff */
[----:B------:R-:W-:Y:S02]  /*0c10*/  MOV R3, R6 ;  /* 0x0000000600037202 */ /* 0x000fe40000000f00 */
[----:B------:R-:W-:Y:S05]  /*0c20*/  CALL.REL.NOINC `($__internal_3_$__cuda_sm70_shflsync_down_p) ;  /* 0x0000002000007944 */ /* 0x000fea0003c00000 */
[----:B-1----:R-:W-:Y:S01]  /*0c30*/  IMAD.MOV.U32 R5, RZ, RZ, R7 ;  /* 0x000000ffff057224 */ /* 0x002fe200078e0007 */
[----:B0-----:R-:W-:Y:S05]  /*0c40*/  BRA `(.L_x_59) ;  /* 0xfffffb2000007947 */ /* 0x001fea000383ffff */
        .weak           $__internal_3_$__cuda_sm70_shflsync_down_p
        .type           $__internal_3_$__cuda_sm70_shflsync_down_p,@function
        .size           $__internal_3_$__cuda_sm70_shflsync_down_p,(.L_x_64 - $__internal_3_$__cuda_sm70_shflsync_down_p)
$__internal_3_$__cuda_sm70_shflsync_down_p:
[----:B------:R-:W-:Y:S01]  /*0c50*/  HFMA2.MMA R5, -RZ, RZ, 0, 0 ;  /* 0x00000000ff057435 */ /* 0x000fe200000001ff */
[----:B------:R-:W-:Y:S04]  /*0c60*/  WARPSYNC R10 ;  /* 0x0000000a00007348 */ /* 0x000fe80003800000 */
[----:B------:R0:W1:Y:S01]  /*0c70*/  SHFL.DOWN PT, R7, R3, R8, R7 ;  /* 0x0800000803077389 */ /* 0x00006200000e0007 */
[----:B------:R-:W-:Y:S05]  /*0c80*/  RET.REL.NODEC R4 `(_Z7cleanupPfS_S_S_biPVi) ;  /* 0xfffff37004007950 */ /* 0x000fea0003c3ffff */
.L_x_60:
        /* <DEDUP_REMOVED lines=15> */
.L_x_64:


//--------------------- .nv.shared._Z25multi_tensor_apply_kernelI18TensorListMetadataILi1EE13L2NormFunctorIN3c108BFloat16EEJPfS6_biEEvlPViT_T0_DpT1_ --------------------------
	.section	.nv.shared._Z25multi_tensor_apply_kernelI18TensorListMetadataILi1EE13L2NormFunctorIN3c108BFloat16EEJPfS6_biEEvlPViT_T0_DpT1_,"aw",@nobits
	.sectionflags	@""
	.align	4
.nv.shared._Z25multi_tensor_apply_kernelI18TensorListMetadataILi1EE13L2NormFunctorIN3c108BFloat16EEJPfS6_biEEvlPViT_T0_DpT1_:
	.zero		2048


//--------------------- .nv.global                --------------------------
	.section	.nv.global,"aw",@nobits
.nv.global:
	.type		_ZN63_INTERNAL_00ea2460_32_multi_tensor_l2norm_kernel_mp_cu_25e125704cuda3std3__48in_placeE,@object
	.size		_ZN63_INTERNAL_00ea2460_32_multi_tensor_l2norm_kernel_mp_cu_25e125704cuda3std3__48in_placeE,(_ZN63_INTERNAL_00ea2460_32_multi_tensor_l2norm_kernel_mp_cu_25e125704cuda3std6ranges3__45__cpo8distanceE - _ZN63_INTERNAL_00ea2460_32_multi_tensor_l2norm_kernel_mp_cu_25e125704cuda3std3__48in_placeE)
_ZN63_INTERNAL_00ea2460_32_multi_tensor_l2norm_kernel_mp_cu_25e125704cuda3std3__48in_placeE:
	.zero		1
	.type		_ZN63_INTERNAL_00ea2460_32_multi_tensor_l2norm_kernel_mp_cu_25e125704cuda3std6ranges3__45__cpo8distanceE,@object
	.size		_ZN63_INTERNAL_00ea2460_32_multi_tensor_l2norm_kernel_mp_cu_25e125704cuda3std6ranges3__45__cpo8distanceE,(_ZN63_INTERNAL_00ea2460_32_multi_tensor_l2norm_kernel_mp_cu_25e125704cuda3std3__45__cpo6cbeginE - _ZN63_INTERNAL_00ea2460_32_multi_tensor_l2norm_kernel_mp_cu_25e125704cuda3std6ranges3__45__cpo8distanceE)
_ZN63_INTERNAL_00ea2460_32_multi_tensor_l2norm_kernel_mp_cu_25e125704cuda3std6ranges3__45__cpo8distanceE:
	.zero		1
	.type		_ZN63_INTERNAL_00ea2460_32_multi_tensor_l2norm_kernel_mp_cu_25e125704cuda3std3__45__cpo6cbeginE,@object
	.size		_ZN63_INTERNAL_00ea2460_32_multi_tensor_l2norm_kernel_mp_cu_25e125704cuda3std3__45__cpo6cbeginE,(_ZN63_INTERNAL_00ea2460_32_multi_tensor_l2norm_kernel_mp_cu_25e125704cuda3std6ranges3__45__cpo7advanceE - _ZN63_INTERNAL_00ea2460_32_multi_tensor_l2norm_kernel_mp_cu_25e125704cuda3std3__45__cpo6cbeginE)
_ZN63_INTERNAL_00ea2460_32_multi_tensor_l2norm_kernel_mp_cu_25e125704cuda3std3__45__cpo6cbeginE:
	.zero		1
	.type		_ZN63_INTERNAL_00ea2460_32_multi_tensor_l2norm_kernel_mp_cu_25e125704cuda3std6ranges3__45__cpo7advanceE,@object
	.size		_ZN63_INTERNAL_00ea2460_32_multi_tensor_l2norm_kernel_mp_cu_25e125704cuda3std6ranges3__45__cpo7advanceE,(_ZN63_INTERNAL_00ea2460_32_multi_tensor_l2norm_kernel_mp_cu_25e125704cuda3std3__45__cpo7crbeginE - _ZN63_INTERNAL_00ea2460_32_multi_tensor_l2norm_kernel_mp_cu_25e125704cuda3std6ranges3__45__cpo7advanceE)
_ZN63_INTERNAL_00ea2460_32_multi_tensor_l2norm_kernel_mp_cu_25e125704cuda3std6ranges3__45__cpo7advanceE:
	.zero		1
	.type		_ZN63_INTERNAL_00ea2460_32_multi_tensor_l2norm_kernel_mp_cu_25e125704cuda3std3__45__cpo7crbeginE,@object
	.size		_ZN63_INTERNAL_00ea2460_32_multi_tensor_l2norm_kernel_mp_cu_25e125704cuda3std3__45__cpo7crbeginE,(_ZN63_INTERNAL_00ea2460_32_multi_tensor_l2norm_kernel_mp_cu_25e125704cuda3std6ranges3__45__cpo4dataE - _ZN63_INTERNAL_00ea2460_32_multi_tensor_l2norm_kernel_mp_cu_25e125704cuda3std3__45__cpo7crbeginE)
_ZN63_INTERNAL_00ea2460_32_multi_tensor_l2norm_kernel_mp_cu_25e125704cuda3std3__45__cpo7crbeginE:
	.zero		1
	.type		_ZN63_INTERNAL_00ea2460_32_multi_tensor_l2norm_kernel_mp_cu_25e125704cuda3std6ranges3__45__cpo4dataE,@object
	.size		_ZN63_INTERNAL_00ea2460_32_multi_tensor_l2norm_kernel_mp_cu_25e125704cuda3std6ranges3__45__cpo4dataE,(_ZN63_INTERNAL_00ea2460_32_multi_tensor_l2norm_kernel_mp_cu_25e125704cuda3std6ranges3__45__cpo5beginE - _ZN63_INTERNAL_00ea2460_32_multi_tensor_l2norm_kernel_mp_cu_25e125704cuda3std6ranges3__45__cpo4dataE)
_ZN63_INTERNAL_00ea2460_32_multi_tensor_l2norm_kernel_mp_cu_25e125704cuda3std6ranges3__45__cpo4dataE:
	.zero		1
	.type		_ZN63_INTERNAL_00ea2460_32_multi_tensor_l2norm_kernel_mp_cu_25e125704cuda3std6ranges3__45__cpo5beginE,@object
	.size		_ZN63_INTERNAL_00ea2460_32_multi_tensor_l2norm_kernel_mp_cu_25e125704cuda3std6ranges3__45__cpo5beginE,(_ZN63_INTERNAL_00ea2460_32_multi_tensor_l2norm_kernel_mp_cu_25e125704cuda3std3__465_GLOBAL__N__00ea2460_32_multi_tensor_l2norm_kernel_mp_cu_25e125706ignoreE - _ZN63_INTERNAL_00ea2460_32_multi_tensor_l2norm_kernel_mp_cu_25e125704cuda3std6ranges3__45__cpo5beginE)
_ZN63_INTERNAL_00ea2460_32_multi_tensor_l2norm_kernel_mp_cu_25e125704cuda3std6ranges3__45__cpo5beginE:
	.zero		1
	.type		_ZN63_INTERNAL_00ea2460_32_multi_tensor_l2norm_kernel_mp_cu_25e125704cuda3std3__465_GLOBAL__N__00ea2460_32_multi_tensor_l2norm_kernel_mp_cu_25e125706ignoreE,@object
	.size		_ZN63_INTERNAL_00ea2460_32_multi_tensor_l2norm_kernel_mp_cu_25e125704cuda3std3__465_GLOBAL__N__00ea2460_32_multi_tensor_l2norm_kernel_mp_cu_25e125706ignoreE,(_ZN63_INTERNAL_00ea2460_32_multi_tensor_l2norm_kernel_mp_cu_25e125704cuda3std6ranges3__45__cpo4sizeE - _ZN63_INTERNAL_00ea2460_32_multi_tensor_l2norm_kernel_mp_cu_25e125704cuda3std3__465_GLOBAL__N__00ea2460_32_multi_tensor_l2norm_kernel_mp_cu_25e125706ignoreE)
_ZN63_INTERNAL_00ea2460_32_multi_tensor_l2norm_kernel_mp_cu_25e125704cuda3std3__465_GLOBAL__N__00ea2460_32_multi_tensor_l2norm_kernel_mp_cu_25e125706ignoreE:
	.zero		1
	.type		_ZN63_INTERNAL_00ea2460_32_multi_tensor_l2norm_kernel_mp_cu_25e125704cuda3std6ranges3__45__cpo4sizeE,@object
	.size		_ZN63_INTERNAL_00ea2460_32_multi_tensor_l2norm_kernel_mp_cu_25e125704cuda3std6ranges3__45__cpo4sizeE,(_ZN63_INTERNAL_00ea2460_32_multi_tensor_l2norm_kernel_mp_cu_25e125704cuda3std3__45__cpo5beginE - _ZN63_INTERNAL_00ea2460_32_multi_tensor_l2norm_kernel_mp_cu_25e125704cuda3std6ranges3__45__cpo4sizeE)
_ZN63_INTERNAL_00ea2460_32_multi_tensor_l2norm_kernel_mp_cu_25e125704cuda3std6ranges3__45__cpo4sizeE:
	.zero		1
	.type		_ZN63_INTERNAL_00ea2460_32_multi_tensor_l2norm_kernel_mp_cu_25e125704cuda3std3__45__cpo5beginE,@object
	.size		_ZN63_INTERNAL_00ea2460_32_multi_tensor_l2norm_kernel_mp_cu_25e125704cuda3std3__45__cpo5beginE,(_ZN63_INTERNAL_00ea2460_32_multi_tensor_l2norm_kernel_mp_cu_25e125704cuda3std6ranges3__45__cpo6cbeginE - _ZN63_INTERNAL_00ea2460_32_multi_tensor_l2norm_kernel_mp_cu_25e125704cuda3std3__45__cpo5beginE)
_ZN63_INTERNAL_00ea2460_32_multi_tensor_l2norm_kernel_mp_cu_25e125704cuda3std3__45__cpo5beginE:
	.zero		1
	.type		_ZN63_INTERNAL_00ea2460_32_multi_tensor_l2norm_kernel_mp_cu_25e125704cuda3std6ranges3__45__cpo6cbeginE,@object
	.size		_ZN63_INTERNAL_00ea2460_32_multi_tensor_l2norm_kernel_mp_cu_25e125704cuda3std6ranges3__45__cpo6cbeginE,(_ZN63_INTERNAL_00ea2460_32_multi_tensor_l2norm_kernel_mp_cu_25e125704cuda3std3__45__cpo6rbeginE - _ZN63_INTERNAL_00ea2460_32_multi_tensor_l2norm_kernel_mp_cu_25e125704cuda3std6ranges3__45__cpo6cbeginE)
_ZN63_INTERNAL_00ea2460_32_multi_tensor_l2norm_kernel_mp_cu_25e125704cuda3std6ranges3__45__cpo6cbeginE:
	.zero		1
	.type		_ZN63_INTERNAL_00ea2460_32_multi_tensor_l2norm_kernel_mp_cu_25e125704cuda3std3__45__cpo6rbeginE,@object
	.size		_ZN63_INTERNAL_00ea2460_32_multi_tensor_l2norm_kernel_mp_cu_25e125704cuda3std3__45__cpo6rbeginE,(_ZN63_INTERNAL_00ea2460_32_multi_tensor_l2norm_kernel_mp_cu_25e125704cuda3std6ranges3__45__cpo4nextE - _ZN63_INTERNAL_00ea2460_32_multi_tensor_l2norm_kernel_mp_cu_25e125704cuda3std3__45__cpo6rbeginE)
_ZN63_INTERNAL_00ea2460_32_multi_tensor_l2norm_kernel_mp_cu_25e125704cuda3std3__45__cpo6rbeginE:
	.zero		1
	.type		_ZN63_INTERNAL_00ea2460_32_multi_tensor_l2norm_kernel_mp_cu_25e125704cuda3std6ranges3__45__cpo4nextE,@object
	.size		_ZN63_INTERNAL_00ea2460_32_multi_tensor_l2norm_kernel_mp_cu_25e125704cuda3std6ranges3__45__cpo4nextE,(_ZN63_INTERNAL_00ea2460_32_multi_tensor_l2norm_kernel_mp_cu_25e125704cuda3std6ranges3__45__cpo4swapE - _ZN63_INTERNAL_00ea2460_32_multi_tensor_l2norm_kernel_mp_cu_25e125704cuda3std6ranges3__45__cpo4nextE)
_ZN63_INTERNAL_00ea2460_32_multi_tensor_l2norm_kernel_mp_cu_25e125704cuda3std6ranges3__45__cpo4nextE:
	.zero		1
	.type		_ZN63_INTERNAL_00ea2460_32_multi_tensor_l2norm_kernel_mp_cu_25e125704cuda3std6ranges3__45__cpo4swapE,@object
	.size		_ZN63_INTERNAL_00ea2460_32_multi_tensor_l2norm_kernel_mp_cu_25e125704cuda3std6ranges3__45__cpo4swapE,(_ZN63_INTERNAL_00ea2460_32_multi_tensor_l2norm_kernel_mp_cu_25e125704cuda3std3__420unreachable_sentinelE - _ZN63_INTERNAL_00ea2460_32_multi_tensor_l2norm_kernel_mp_cu_25e125704cuda3std6ranges3__45__cpo4swapE)
_ZN63_INTERNAL_00ea2460_32_multi_tensor_l2norm_kernel_mp_cu_25e125704cuda3std6ranges3__45__cpo4swapE:
	.zero		1
	.type		_ZN63_INTERNAL_00ea2460_32_multi_tensor_l2norm_kernel_mp_cu_25e125704cuda3std3__420unreachable_sentinelE,@object
	.size		_ZN63_INTERNAL_00ea2460_32_multi_tensor_l2norm_kernel_mp_cu_25e125704cuda3std3__420unreachable_sentinelE,(_ZN63_INTERNAL_00ea2460_32_multi_tensor_l2norm_kernel_mp_cu_25e125706thrust23THRUST_300001_SM_800_NS6system6detail10sequential3seqE - _ZN63_INTERNAL_00ea2460_32_multi_tensor_l2norm_kernel_mp_cu_25e125704cuda3std3__420unreachable_sentinelE)
_ZN63_INTERNAL_00ea2460_32_multi_tensor_l2norm_kernel_mp_cu_25e125704cuda3std3__420unreachable_sentinelE:
	.zero		1
	.type		_ZN63_INTERNAL_00ea2460_32_multi_tensor_l2norm_kernel_mp_cu_25e125706thrust23THRUST_300001_SM_800_NS6system6detail10sequential3seqE,@object
	.size		_ZN63_INTERNAL_00ea2460_32_multi_tensor_l2norm_kernel_mp_cu_25e125706thrust23THRUST_300001_SM_800_NS6system6detail10sequential3seqE,(_ZN63_INTERNAL_00ea2460_32_multi_tensor_l2norm_kernel_mp_cu_25e125704cuda3std3__45__cpo4cendE - _ZN63_INTERNAL_00ea2460_32_multi_tensor_l2norm_kernel_mp_cu_25e125706thrust23THRUST_300001_SM_800_NS6system6detail10sequential3seqE)
_ZN63_INTERNAL_00ea2460_32_multi_tensor_l2norm_kernel_mp_cu_25e125706thrust23THRUST_300001_SM_800_NS6system6detail10sequential3seqE:
	.zero		1
	.type		_ZN63_INTERNAL_00ea2460_32_multi_tensor_l2norm_kernel_mp_cu_25e125704cuda3std3__45__cpo4cendE,@object
	.size		_ZN63_INTERNAL_00ea2460_32_multi_tensor_l2norm_kernel_mp_cu_25e125704cuda3std3__45__cpo4cendE,(_ZN63_INTERNAL_00ea2460_32_multi_tensor_l2norm_kernel_mp_cu_25e125704cuda3std6ranges3__45__cpo9iter_swapE - _ZN63_INTERNAL_00ea2460_32_multi_tensor_l2norm_kernel_mp_cu_25e125704cuda3std3__45__cpo4cendE)
_ZN63_INTERNAL_00ea2460_32_multi_tensor_l2norm_kernel_mp_cu_25e125704cuda3std3__45__cpo4cendE:
	.zero		1
	.type		_ZN63_INTERNAL_00ea2460_32_multi_tensor_l2norm_kernel_mp_cu_25e125704cuda3std6ranges3__45__cpo9iter_swapE,@object
	.size		_ZN63_INTERNAL_00ea2460_32_multi_tensor_l2norm_kernel_mp_cu_25e125704cuda3std6ranges3__45__cpo9iter_swapE,(_ZN63_INTERNAL_00ea2460_32_multi_tensor_l2norm_kernel_mp_cu_25e125704cuda3std3__45__cpo5crendE - _ZN63_INTERNAL_00ea2460_32_multi_tensor_l2norm_kernel_mp_cu_25e125704cuda3std6ranges3__45__cpo9iter_swapE)
_ZN63_INTERNAL_00ea2460_32_multi_tensor_l2norm_kernel_mp_cu_25e125704cuda3std6ranges3__45__cpo9iter_swapE:
	.zero		1
	.type		_ZN63_INTERNAL_00ea2460_32_multi_tensor_l2norm_kernel_mp_cu_25e125704cuda3std3__45__cpo5crendE,@object
	.size		_ZN63_INTERNAL_00ea2460_32_multi_tensor_l2norm_kernel_mp_cu_25e125704cuda3std3__45__cpo5crendE,(_ZN63_INTERNAL_00ea2460_32_multi_tensor_l2norm_kernel_mp_cu_25e125704cuda3std6ranges3__45__cpo5cdataE - _ZN63_INTERNAL_00ea2460_32_multi_tensor_l2norm_kernel_mp_cu_25e125704cuda3std3__45__cpo5crendE)
_ZN63_INTERNAL_00ea2460_32_multi_tensor_l2norm_kernel_mp_cu_25e125704cuda3std3__45__cpo5crendE:
	.zero		1
	.type		_ZN63_INTERNAL_00ea2460_32_multi_tensor_l2norm_kernel_mp_cu_25e125704cuda3std6ranges3__45__cpo5cdataE,@object
	.size		_ZN63_INTERNAL_00ea2460_32_multi_tensor_l2norm_kernel_mp_cu_25e125704cuda3std6ranges3__45__cpo5cdataE,(_ZN63_INTERNAL_00ea2460_32_multi_tensor_l2norm_kernel_mp_cu_25e125704cuda3std6ranges3__45__cpo3endE - _ZN63_INTERNAL_00ea2460_32_multi_tensor_l2norm_kernel_mp_cu_25e125704cuda3std6ranges3__45__cpo5cdataE)
_ZN63_INTERNAL_00ea2460_32_multi_tensor_l2norm_kernel_mp_cu_25e125704cuda3std6ranges3__45__cpo5cdataE:
	.zero		1
	.type		_ZN63_INTERNAL_00ea2460_32_multi_tensor_l2norm_kernel_mp_cu_25e125704cuda3std6ranges3__45__cpo3endE,@object
	.size		_ZN63_INTERNAL_00ea2460_32_multi_tensor_l2norm_kernel_mp_cu_25e125704cuda3std6ranges3__45__cpo3endE,(_ZN63_INTERNAL_00ea2460_32_multi_tensor_l2norm_kernel_mp_cu_25e125704cuda3std3__419piecewise_constructE - _ZN63_INTERNAL_00ea2460_32_multi_tensor_l2norm_kernel_mp_cu_25e125704cuda3std6ranges3__45__cpo3endE)
_ZN63_INTERNAL_00ea2460_32_multi_tensor_l2norm_kernel_mp_cu_25e125704cuda3std6ranges3__45__cpo3endE:
	.zero		1
	.type		_ZN63_INTERNAL_00ea2460_32_multi_tensor_l2norm_kernel_mp_cu_25e125704cuda3std3__419piecewise_constructE,@object
	.size		_ZN63_INTERNAL_00ea2460_32_multi_tensor_l2norm_kernel_mp_cu_25e125704cuda3std3__419piecewise_constructE,(_ZN63_INTERNAL_00ea2460_32_multi_tensor_l2norm_kernel_mp_cu_25e125704cuda3std6ranges3__45__cpo5ssizeE - _ZN63_INTERNAL_00ea2460_32_multi_tensor_l2norm_kernel_mp_cu_25e125704cuda3std3__419piecewise_constructE)
_ZN63_INTERNAL_00ea2460_32_multi_tensor_l2norm_kernel_mp_cu_25e125704cuda3std3__419piecewise_constructE:
	.zero		1
	.type		_ZN63_INTERNAL_00ea2460_32_multi_tensor_l2norm_kernel_mp_cu_25e125704cuda3std6ranges3__45__cpo5ssizeE,@object
	.size		_ZN63_INTERNAL_00ea2460_32_multi_tensor_l2norm_kernel_mp_cu_25e125704cuda3std6ranges3__45__cpo5ssizeE,(_ZN63_INTERNAL_00ea2460_32_multi_tensor_l2norm_kernel_mp_cu_25e125704cuda3std3__45__cpo3endE - _ZN63_INTERNAL_00ea2460_32_multi_tensor_l2norm_kernel_mp_cu_25e125704cuda3std6ranges3__45__cpo5ssizeE)
_ZN63_INTERNAL_00ea2460_32_multi_tensor_l2norm_kernel_mp_cu_25e125704cuda3std6ranges3__45__cpo5ssizeE:
	.zero		1
	.type		_ZN63_INTERNAL_00ea2460_32_multi_tensor_l2norm_kernel_mp_cu_25e125704cuda3std3__45__cpo3endE,@object
	.size		_ZN63_INTERNAL_00ea2460_32_multi_tensor_l2norm_kernel_mp_cu_25e125704cuda3std3__45__cpo3endE,(_ZN63_INTERNAL_00ea2460_32_multi_tensor_l2norm_kernel_mp_cu_25e125704cuda3std6ranges3__45__cpo4cendE - _ZN63_INTERNAL_00ea2460_32_multi_tensor_l2norm_kernel_mp_cu_25e125704cuda3std3__45__cpo3endE)
_ZN63_INTERNAL_00ea2460_32_multi_tensor_l2norm_kernel_mp_cu_25e125704cuda3std3__45__cpo3endE:
	.zero		1
	.type		_ZN63_INTERNAL_00ea2460_32_multi_tensor_l2norm_kernel_mp_cu_25e125704cuda3std6ranges3__45__cpo4cendE,@object
	.size		_ZN63_INTERNAL_00ea2460_32_multi_tensor_l2norm_kernel_mp_cu_25e125704cuda3std6ranges3__45__cpo4cendE,(_ZN63_INTERNAL_00ea2460_32_multi_tensor_l2norm_kernel_mp_cu_25e125704cuda3std3__45__cpo4rendE - _ZN63_INTERNAL_00ea2460_32_multi_tensor_l2norm_kernel_mp_cu_25e125704cuda3std6ranges3__45__cpo4cendE)
_ZN63_INTERNAL_00ea2460_32_multi_tensor_l2norm_kernel_mp_cu_25e125704cuda3std6ranges3__45__cpo4cendE:
	.zero		1
	.type		_ZN63_INTERNAL_00ea2460_32_multi_tensor_l2norm_kernel_mp_cu_25e125704cuda3std3__45__cpo4rendE,@object
	.size		_ZN63_INTERNAL_00ea2460_32_multi_tensor_l2norm_kernel_mp_cu_25e125704cuda3std3__45__cpo4rendE,(_ZN63_INTERNAL_00ea2460_32_multi_tensor_l2norm_kernel_mp_cu_25e125704cuda3std6ranges3__45__cpo4prevE - _ZN63_INTERNAL_00ea2460_32_multi_tensor_l2norm_kernel_mp_cu_25e125704cuda3std3__45__cpo4rendE)
_ZN63_INTERNAL_00ea2460_32_multi_tensor_l2norm_kernel_mp_cu_25e125704cuda3std3__45__cpo4rendE:
	.zero		1
	.type		_ZN63_INTERNAL_00ea2460_32_multi_tensor_l2norm_kernel_mp_cu_25e125704cuda3std6ranges3__45__cpo4prevE,@object
	.size		_ZN63_INTERNAL_00ea2460_32_multi_tensor_l2norm_kernel_mp_cu_25e125704cuda3std6ranges3__45__cpo4prevE,(_ZN63_INTERNAL_00ea2460_32_multi_tensor_l2norm_kernel_mp_cu_25e125704cuda3std6ranges3__45__cpo9iter_moveE - _ZN63_INTERNAL_00ea2460_32_multi_tensor_l2norm_kernel_mp_cu_25e125704cuda3std6ranges3__45__cpo4prevE)
_ZN63_INTERNAL_00ea2460_32_multi_tensor_l2norm_kernel_mp_cu_25e125704cuda3std6ranges3__45__cpo4prevE:
	.zero		1
	.type		_ZN63_INTERNAL_00ea2460_32_multi_tensor_l2norm_kernel_mp_cu_25e125704cuda3std6ranges3__45__cpo9iter_moveE,@object
	.size		_ZN63_INTERNAL_00ea2460_32_multi_tensor_l2norm_kernel_mp_cu_25e125704cuda3std6ranges3__45__cpo9iter_moveE,(.L_13 - _ZN63_INTERNAL_00ea2460_32_multi_tensor_l2norm_kernel_mp_cu_25e125704cuda3std6ranges3__45__cpo9iter_moveE)
_ZN63_INTERNAL_00ea2460_32_multi_tensor_l2norm_kernel_mp_cu_25e125704cuda3std6ranges3__45__cpo9iter_moveE:
	.zero		1
.L_13:


//--------------------- .nv.shared._Z25multi_tensor_apply_kernelI18TensorListMetadataILi1EE13L2NormFunctorIN3c104HalfEEJPfS6_biEEvlPViT_T0_DpT1_ --------------------------
	.section	.nv.shared._Z25multi_tensor_apply_kernelI18TensorListMetadataILi1EE13L2NormFunctorIN3c104HalfEEJPfS6_biEEvlPViT_T0_DpT1_,"aw",@nobits
	.sectionflags	@""
	.align	4
.nv.shared._Z25multi_tensor_apply_kernelI18TensorListMetadataILi1EE13L2NormFunctorIN3c104HalfEEJPfS6_biEEvlPViT_T0_DpT1_:
	.zero		2048


//--------------------- .nv.shared._Z25multi_tensor_apply_kernelI18TensorListMetadataILi1EE13L2NormFunctorIfEJPfS4_biEEvlPViT_T0_DpT1_ --------------------------
	.section	.nv.shared._Z25multi_tensor_apply_kernelI18TensorListMetadataILi1EE13L2NormFunctorIfEJPfS4_biEEvlPViT_T0_DpT1_,"aw",@nobits
	.sectionflags	@""
	.align	4
.nv.shared._Z25multi_tensor_apply_kernelI18TensorListMetadataILi1EE13L2NormFunctorIfEJPfS4_biEEvlPViT_T0_DpT1_:
	.zero		2048


//--------------------- .nv.shared._Z7cleanupPfS_S_S_biPVi --------------------------
	.section	.nv.shared._Z7cleanupPfS_S_S_biPVi,"aw",@nobits
	.sectionflags	@""
	.align	4
.nv.shared._Z7cleanupPfS_S_S_biPVi:
	.zero		2048
